	.headerflags	@"EF_CUDA_TEXMODE_UNIFIED EF_CUDA_64BIT_ADDRESS EF_CUDA_ACCELERATORS EF_CUDA_SM90 EF_CUDA_VIRTUAL_SM(EF_CUDA_SM90)"
	.elftype	@"ET_EXEC"


//--------------------- .nv.info                  --------------------------
	.section	.nv.info,"",@"SHT_CUDA_INFO"
	.align	4


	//----- nvinfo : EIATTR_REGCOUNT
	.align		4
        /*0000*/ 	.byte	0x04, 0x2f
        /*0002*/ 	.short	(.L_1 - .L_0)
	.align		4
.L_0:
        /*0004*/ 	.word	index@(triton_poi_fused__unsafe_index_add_mul_relu_sub_threshold_backward_37)
        /*0008*/ 	.word	0x00000048


	//----- nvinfo : EIATTR_MIN_STACK_SIZE
	.align		4
.L_1:
        /*000c*/ 	.byte	0x04, 0x12
        /*000e*/ 	.short	(.L_3 - .L_2)
	.align		4
.L_2:
        /*0010*/ 	.word	index@(triton_poi_fused__unsafe_index_add_mul_relu_sub_threshold_backward_37)
        /*0014*/ 	.word	0x00000000


	//----- nvinfo : EIATTR_FRAME_SIZE
	.align		4
.L_3:
        /*0018*/ 	.byte	0x04, 0x11
        /*001a*/ 	.short	(.L_5 - .L_4)
	.align		4
.L_4:
        /*001c*/ 	.word	index@(triton_poi_fused__unsafe_index_add_mul_relu_sub_threshold_backward_37)
        /*0020*/ 	.word	0x00000000


	//----- nvinfo : EIATTR_MIN_STACK_SIZE
	.align		4
.L_5:
        /*0024*/ 	.byte	0x04, 0x12
        /*0026*/ 	.short	(.L_7 - .L_6)
	.align		4
.L_6:
        /*0028*/ 	.word	index@(triton_poi_fused__unsafe_index_add_mul_relu_sub_threshold_backward_37)
        /*002c*/ 	.word	0x00000000
.L_7:


//--------------------- .nv.info.triton_poi_fused__unsafe_index_add_mul_relu_sub_threshold_backward_37 --------------------------
	.section	.nv.info.triton_poi_fused__unsafe_index_add_mul_relu_sub_threshold_backward_37,"",@"SHT_CUDA_INFO"
	.sectionflags	@""
	.align	4


	//----- nvinfo : EIATTR_CUDA_API_VERSION
	.align		4
        /*0000*/ 	.byte	0x04, 0x37
        /*0002*/ 	.short	(.L_9 - .L_8)
.L_8:
        /*0004*/ 	.word	0x0000007c


	//----- nvinfo : EIATTR_KPARAM_INFO
	.align		4
.L_9:
        /*0008*/ 	.byte	0x04, 0x17
        /*000a*/ 	.short	(.L_11 - .L_10)
.L_10:
        /*000c*/ 	.word	0x00000000
        /*0010*/ 	.short	0x0019
        /*0012*/ 	.short	0x00c4
        /*0014*/ 	.byte	0x00, 0xf0, 0x11, 0x00


	//----- nvinfo : EIATTR_KPARAM_INFO
	.align		4
.L_11:
        /*0018*/ 	.byte	0x04, 0x17
        /*001a*/ 	.short	(.L_13 - .L_12)
.L_12:
        /*001c*/ 	.word	0x00000000
        /*0020*/ 	.short	0x0018
        /*0022*/ 	.short	0x00c0
        /*0024*/ 	.byte	0x00, 0xf0, 0x11, 0x00


	//----- nvinfo : EIATTR_KPARAM_INFO
	.align		4
.L_13:
        /*0028*/ 	.byte	0x04, 0x17
        /*002a*/ 	.short	(.L_15 - .L_14)
.L_14:
        /*002c*/ 	.word	0x00000000
        /*0030*/ 	.short	0x0017
        /*0032*/ 	.short	0x00b8
        /*0034*/ 	.byte	0x00, 0xf4, 0x21, 0x00


	//----- nvinfo : EIATTR_KPARAM_INFO
	.align		4
.L_15:
        /*0038*/ 	.byte	0x04, 0x17
        /*003a*/ 	.short	(.L_17 - .L_16)
.L_16:
        /*003c*/ 	.word	0x00000000
        /*0040*/ 	.short	0x0016
        /*0042*/ 	.short	0x00b0
        /*0044*/ 	.byte	0x00, 0xf4, 0x21, 0x00


	//----- nvinfo : EIATTR_KPARAM_INFO
	.align		4
.L_17:
        /*0048*/ 	.byte	0x04, 0x17
        /*004a*/ 	.short	(.L_19 - .L_18)
.L_18:
        /*004c*/ 	.word	0x00000000
        /*0050*/ 	.short	0x0015
        /*0052*/ 	.short	0x00a8
        /*0054*/ 	.byte	0x00, 0xf4, 0x21, 0x00


	//----- nvinfo : EIATTR_KPARAM_INFO
	.align		4
.L_19:
        /*0058*/ 	.byte	0x04, 0x17
        /*005a*/ 	.short	(.L_21 - .L_20)
.L_20:
        /*005c*/ 	.word	0x00000000
        /*0060*/ 	.short	0x0014
        /*0062*/ 	.short	0x00a0
        /*0064*/ 	.byte	0x00, 0xf4, 0x21, 0x00


	//----- nvinfo : EIATTR_KPARAM_INFO
	.align		4
.L_21:
        /*0068*/ 	.byte	0x04, 0x17
        /*006a*/ 	.short	(.L_23 - .L_22)
.L_22:
        /*006c*/ 	.word	0x00000000
        /*0070*/ 	.short	0x0013
        /*0072*/ 	.short	0x0098
        /*0074*/ 	.byte	0x00, 0xf4, 0x21, 0x00


	//----- nvinfo : EIATTR_KPARAM_INFO
	.align		4
.L_23:
        /*0078*/ 	.byte	0x04, 0x17
        /*007a*/ 	.short	(.L_25 - .L_24)
.L_24:
        /*007c*/ 	.word	0x00000000
        /*0080*/ 	.short	0x0012
        /*0082*/ 	.short	0x0090
        /*0084*/ 	.byte	0x00, 0xf4, 0x21, 0x00


	//----- nvinfo : EIATTR_KPARAM_INFO
	.align		4
.L_25:
        /*0088*/ 	.byte	0x04, 0x17
        /*008a*/ 	.short	(.L_27 - .L_26)
.L_26:
        /*008c*/ 	.word	0x00000000
        /*0090*/ 	.short	0x0011
        /*0092*/ 	.short	0x0088
        /*0094*/ 	.byte	0x00, 0xf4, 0x21, 0x00


	//----- nvinfo : EIATTR_KPARAM_INFO
	.align		4
.L_27:
        /*0098*/ 	.byte	0x04, 0x17
        /*009a*/ 	.short	(.L_29 - .L_28)
.L_28:
        /*009c*/ 	.word	0x00000000
        /*00a0*/ 	.short	0x0010
        /*00a2*/ 	.short	0x0080
        /*00a4*/ 	.byte	0x00, 0xf4, 0x21, 0x00


	//----- nvinfo : EIATTR_KPARAM_INFO
	.align		4
.L_29:
        /*00a8*/ 	.byte	0x04, 0x17
        /*00aa*/ 	.short	(.L_31 - .L_30)
.L_30:
        /*00ac*/ 	.word	0x00000000
        /*00b0*/ 	.short	0x000f
        /*00b2*/ 	.short	0x0078
        /*00b4*/ 	.byte	0x00, 0xf4, 0x21, 0x00


	//----- nvinfo : EIATTR_KPARAM_INFO
	.align		4
.L_31:
        /*00b8*/ 	.byte	0x04, 0x17
        /*00ba*/ 	.short	(.L_33 - .L_32)
.L_32:
        /*00bc*/ 	.word	0x00000000
        /*00c0*/ 	.short	0x000e
        /*00c2*/ 	.short	0x0070
        /*00c4*/ 	.byte	0x00, 0xf4, 0x21, 0x00


	//----- nvinfo : EIATTR_KPARAM_INFO
	.align		4
.L_33:
        /*00c8*/ 	.byte	0x04, 0x17
        /*00ca*/ 	.short	(.L_35 - .L_34)
.L_34:
        /*00cc*/ 	.word	0x00000000
        /*00d0*/ 	.short	0x000d
        /*00d2*/ 	.short	0x0068
        /*00d4*/ 	.byte	0x00, 0xf4, 0x21, 0x00


	//----- nvinfo : EIATTR_KPARAM_INFO
	.align		4
.L_35:
        /*00d8*/ 	.byte	0x04, 0x17
        /*00da*/ 	.short	(.L_37 - .L_36)
.L_36:
        /*00dc*/ 	.word	0x00000000
        /*00e0*/ 	.short	0x000c
        /*00e2*/ 	.short	0x0060
        /*00e4*/ 	.byte	0x00, 0xf4, 0x21, 0x00


	//----- nvinfo : EIATTR_KPARAM_INFO
	.align		4
.L_37:
        /*00e8*/ 	.byte	0x04, 0x17
        /*00ea*/ 	.short	(.L_39 - .L_38)
.L_38:
        /*00ec*/ 	.word	0x00000000
        /*00f0*/ 	.short	0x000b
        /*00f2*/ 	.short	0x0058
        /*00f4*/ 	.byte	0x00, 0xf4, 0x21, 0x00


	//----- nvinfo : EIATTR_KPARAM_INFO
	.align		4
.L_39:
        /*00f8*/ 	.byte	0x04, 0x17
        /*00fa*/ 	.short	(.L_41 - .L_40)
.L_40:
        /*00fc*/ 	.word	0x00000000
        /*0100*/ 	.short	0x000a
        /*0102*/ 	.short	0x0050
        /*0104*/ 	.byte	0x00, 0xf4, 0x21, 0x00


	//----- nvinfo : EIATTR_KPARAM_INFO
	.align		4
.L_41:
        /*0108*/ 	.byte	0x04, 0x17
        /*010a*/ 	.short	(.L_43 - .L_42)
.L_42:
        /*010c*/ 	.word	0x00000000
        /*0110*/ 	.short	0x0009
        /*0112*/ 	.short	0x0048
        /*0114*/ 	.byte	0x00, 0xf4, 0x21, 0x00


	//----- nvinfo : EIATTR_KPARAM_INFO
	.align		4
.L_43:
        /*0118*/ 	.byte	0x04, 0x17
        /*011a*/ 	.short	(.L_45 - .L_44)
.L_44:
        /*011c*/ 	.word	0x00000000
        /*0120*/ 	.short	0x0008
        /*0122*/ 	.short	0x0040
        /*0124*/ 	.byte	0x00, 0xf4, 0x21, 0x00


	//----- nvinfo : EIATTR_KPARAM_INFO
	.align		4
.L_45:
        /*0128*/ 	.byte	0x04, 0x17
        /*012a*/ 	.short	(.L_47 - .L_46)
.L_46:
        /*012c*/ 	.word	0x00000000
        /*0130*/ 	.short	0x0007
        /*0132*/ 	.short	0x0038
        /*0134*/ 	.byte	0x00, 0xf4, 0x21, 0x00


	//----- nvinfo : EIATTR_KPARAM_INFO
	.align		4
.L_47:
        /*0138*/ 	.byte	0x04, 0x17
        /*013a*/ 	.short	(.L_49 - .L_48)
.L_48:
        /*013c*/ 	.word	0x00000000
        /*0140*/ 	.short	0x0006
        /*0142*/ 	.short	0x0030
        /*0144*/ 	.byte	0x00, 0xf4, 0x21, 0x00


	//----- nvinfo : EIATTR_KPARAM_INFO
	.align		4
.L_49:
        /*0148*/ 	.byte	0x04, 0x17
        /*014a*/ 	.short	(.L_51 - .L_50)
.L_50:
        /*014c*/ 	.word	0x00000000
        /*0150*/ 	.short	0x0005
        /*0152*/ 	.short	0x0028
        /*0154*/ 	.byte	0x00, 0xf4, 0x21, 0x00


	//----- nvinfo : EIATTR_KPARAM_INFO
	.align		4
.L_51:
        /*0158*/ 	.byte	0x04, 0x17
        /*015a*/ 	.short	(.L_53 - .L_52)
.L_52:
        /*015c*/ 	.word	0x00000000
        /*0160*/ 	.short	0x0004
        /*0162*/ 	.short	0x0020
        /*0164*/ 	.byte	0x00, 0xf4, 0x21, 0x00


	//----- nvinfo : EIATTR_KPARAM_INFO
	.align		4
.L_53:
        /*0168*/ 	.byte	0x04, 0x17
        /*016a*/ 	.short	(.L_55 - .L_54)
.L_54:
        /*016c*/ 	.word	0x00000000
        /*0170*/ 	.short	0x0003
        /*0172*/ 	.short	0x0018
        /*0174*/ 	.byte	0x00, 0xf4, 0x21, 0x00


	//----- nvinfo : EIATTR_KPARAM_INFO
	.align		4
.L_55:
        /*0178*/ 	.byte	0x04, 0x17
        /*017a*/ 	.short	(.L_57 - .L_56)
.L_56:
        /*017c*/ 	.word	0x00000000
        /*0180*/ 	.short	0x0002
        /*0182*/ 	.short	0x0010
        /*0184*/ 	.byte	0x00, 0xf4, 0x21, 0x00


	//----- nvinfo : EIATTR_KPARAM_INFO
	.align		4
.L_57:
        /*0188*/ 	.byte	0x04, 0x17
        /*018a*/ 	.short	(.L_59 - .L_58)
.L_58:
        /*018c*/ 	.word	0x00000000
        /*0190*/ 	.short	0x0001
        /*0192*/ 	.short	0x0008
        /*0194*/ 	.byte	0x00, 0xf4, 0x21, 0x00


	//----- nvinfo : EIATTR_KPARAM_INFO
	.align		4
.L_59:
        /*0198*/ 	.byte	0x04, 0x17
        /*019a*/ 	.short	(.L_61 - .L_60)
.L_60:
        /*019c*/ 	.word	0x00000000
        /*01a0*/ 	.short	0x0000
        /*01a2*/ 	.short	0x0000
        /*01a4*/ 	.byte	0x00, 0xf4, 0x21, 0x00


	//----- nvinfo : EIATTR_SPARSE_MMA_MASK
	.align		4
.L_61:
        /*01a8*/ 	.byte	0x03, 0x50
        /*01aa*/ 	.short	0x0000


	//----- nvinfo : EIATTR_MAXREG_COUNT
	.align		4
        /*01ac*/ 	.byte	0x03, 0x1b
        /*01ae*/ 	.short	0x00ff


	//----- nvinfo : EIATTR_EXIT_INSTR_OFFSETS
	.align		4
        /*01b0*/ 	.byte	0x04, 0x1c
        /*01b2*/ 	.short	(.L_63 - .L_62)


	//   ....[0]....
.L_62:
        /*01b4*/ 	.word	0x00003c30


	//----- nvinfo : EIATTR_REQNTID
	.align		4
.L_63:
        /*01b8*/ 	.byte	0x04, 0x10
        /*01ba*/ 	.short	(.L_65 - .L_64)
.L_64:
        /*01bc*/ 	.word	0x00000080
        /*01c0*/ 	.word	0x00000001
        /*01c4*/ 	.word	0x00000001


	//----- nvinfo : EIATTR_CBANK_PARAM_SIZE
	.align		4
.L_65:
        /*01c8*/ 	.byte	0x03, 0x19
        /*01ca*/ 	.short	0x00c8


	//----- nvinfo : EIATTR_PARAM_CBANK
	.align		4
        /*01cc*/ 	.byte	0x04, 0x0a
        /*01ce*/ 	.short	(.L_67 - .L_66)
	.align		4
.L_66:
        /*01d0*/ 	.word	index@(.nv.constant0.triton_poi_fused__unsafe_index_add_mul_relu_sub_threshold_backward_37)
        /*01d4*/ 	.short	0x0210
        /*01d6*/ 	.short	0x00c8


	//----- nvinfo : EIATTR_SW_WAR
	.align		4
.L_67:
        /*01d8*/ 	.byte	0x04, 0x36
        /*01da*/ 	.short	(.L_69 - .L_68)
.L_68:
        /*01dc*/ 	.word	0x00000008
.L_69:


//--------------------- .nv.callgraph             --------------------------
	.section	.nv.callgraph,"",@"SHT_CUDA_CALLGRAPH"
	.align	4
	.sectionentsize	8
	.align		4
        /*0000*/ 	.word	0x00000000
	.align		4
        /*0004*/ 	.word	0xffffffff
	.align		4
        /*0008*/ 	.word	0x00000000
	.align		4
        /*000c*/ 	.word	0xfffffffe
	.align		4
        /*0010*/ 	.word	0x00000000
	.align		4
        /*0014*/ 	.word	0xfffffffd
	.align		4
        /*0018*/ 	.word	0x00000000
	.align		4
        /*001c*/ 	.word	0xfffffffc


//--------------------- .text.triton_poi_fused__unsafe_index_add_mul_relu_sub_threshold_backward_37 --------------------------
	.section	.text.triton_poi_fused__unsafe_index_add_mul_relu_sub_threshold_backward_37,"ax",@progbits
	.sectionflags	@"SHF_BARRIERS=1"
	.align	128
        .global         triton_poi_fused__unsafe_index_add_mul_relu_sub_threshold_backward_37
        .type           triton_poi_fused__unsafe_index_add_mul_relu_sub_threshold_backward_37,@function
        .size           triton_poi_fused__unsafe_index_add_mul_relu_sub_threshold_backward_37,(.L_x_1 - triton_poi_fused__unsafe_index_add_mul_relu_sub_threshold_backward_37)
        .other          triton_poi_fused__unsafe_index_add_mul_relu_sub_threshold_backward_37,@"STO_CUDA_ENTRY STV_DEFAULT"
triton_poi_fused__unsafe_index_add_mul_relu_sub_threshold_backward_37:
.text.triton_poi_fused__unsafe_index_add_mul_relu_sub_threshold_backward_37:
[----:B------:R-:W-:Y:S01]  /*0000*/  LDC R1, c[0x0][0x28] ;  /* 0x00000a00ff017b82 */ /* 0x000fe20000000800 */
[----:B------:R-:W1:Y:S07]  /*0010*/  S2R R5, SR_TID.X ;  /* 0x0000000000057919 */ /* 0x000e6e0000002100 */
[----:B------:R-:W2:Y:S01]  /*0020*/  LDC.64 R44, c[0x0][0x240] ;  /* 0x00009000ff2c7b82 */ /* 0x000ea20000000a00 */
[----:B------:R-:W-:Y:S01]  /*0030*/  ULDC.64 UR6, c[0x0][0x208] ;  /* 0x0000820000067ab9 */ /* 0x000fe20000000a00 */
[----:B------:R-:W3:Y:S01]  /*0040*/  S2R R4, SR_CTAID.Y ;  /* 0x0000000000047919 */ /* 0x000ee20000002600 */
[----:B------:R-:W4:Y:S05]  /*0050*/  S2R R14, SR_CTAID.X ;  /* 0x00000000000e7919 */ /* 0x000f2a0000002500 */
[----:B------:R-:W5:Y:S08]  /*0060*/  LDC.64 R16, c[0x0][0x230] ;  /* 0x00008c00ff107b82 */ /* 0x000f700000000a00 */
[----:B------:R-:W2:Y:S01]  /*0070*/  S2UR UR5, SR_CgaCtaId ;  /* 0x00000000000579c3 */ /* 0x000ea20000008800 */
[----:B------:R-:W-:Y:S01]  /*0080*/  UMOV UR4, 0x400 ;  /* 0x0000040000047882 */ /* 0x000fe20000000000 */
[----:B------:R-:W-:-:S06]  /*0090*/  ULDC.64 UR8, c[0x0][0x228] ;  /* 0x00008a0000087ab9 */ /* 0x000fcc0000000a00 */
[----:B------:R-:W2:Y:S01]  /*00a0*/  LDC.64 R36, c[0x0][0x218] ;  /* 0x00008600ff247b82 */ /* 0x000ea20000000a00 */
[C---:B-1----:R-:W-:Y:S01]  /*00b0*/  IMAD.SHL.U32 R0, R5.reuse, 0x8, RZ ;  /* 0x0000000805007824 */ /* 0x042fe200078e00ff */
[----:B------:R-:W-:Y:S02]  /*00c0*/  SHF.R.U32.HI R6, RZ, 0x2, R5 ;  /* 0x00000002ff067819 */ /* 0x000fe40000011605 */
[----:B------:R-:W-:Y:S02]  /*00d0*/  LOP3.LUT R2, R5, 0x60, RZ, 0xc0, !PT ;  /* 0x0000006005027812 */ /* 0x000fe400078ec0ff */
[----:B---3--:R-:W-:Y:S02]  /*00e0*/  SHF.L.U32 R3, R4, 0x5, RZ ;  /* 0x0000000504037819 */ /* 0x008fe400000006ff */
[----:B------:R-:W-:Y:S02]  /*00f0*/  SGXT.U32 R6, R6, 0x3 ;  /* 0x000000030606781a */ /* 0x000fe40000000000 */
[----:B------:R-:W-:-:S02]  /*0100*/  LOP3.LUT R0, R3, 0x18, R0, 0xf8, !PT ;  /* 0x0000001803007812 */ /* 0x000fc400078ef800 */
[----:B------:R-:W-:Y:S02]  /*0110*/  SHF.R.U32.HI R7, RZ, 0x2, R2 ;  /* 0x00000002ff077819 */ /* 0x000fe40000011602 */
[----:B------:R-:W-:Y:S02]  /*0120*/  SHF.R.S32.HI R9, RZ, 0x1f, R0 ;  /* 0x0000001fff097819 */ /* 0x000fe40000011400 */
[----:B------:R-:W-:Y:S02]  /*0130*/  LOP3.LUT R6, R7, R6, RZ, 0xfc, !PT ;  /* 0x0000000607067212 */ /* 0x000fe400078efcff */
[----:B------:R-:W-:Y:S02]  /*0140*/  LEA.HI R9, R9, R0, RZ, 0x9 ;  /* 0x0000000009097211 */ /* 0x000fe400078f48ff */
[----:B------:R-:W-:Y:S02]  /*0150*/  SHF.R.S32.HI R11, RZ, 0x1a, R4 ;  /* 0x0000001aff0b7819 */ /* 0x000fe40000011404 */
[----:B----4-:R-:W-:Y:S01]  /*0160*/  SHF.L.U32 R7, R14, 0x5, RZ ;  /* 0x000000050e077819 */ /* 0x010fe200000006ff */
[----:B------:R-:W-:Y:S01]  /*0170*/  IMAD.SHL.U32 R10, R9, 0x1000, RZ ;  /* 0x00001000090a7824 */ /* 0x000fe200078e00ff */
[----:B------:R-:W-:-:S02]  /*0180*/  SGXT R11, R11, 0x1 ;  /* 0x000000010b0b781a */ /* 0x000fc40000000200 */
[----:B------:R-:W-:Y:S02]  /*0190*/  LOP3.LUT R4, R0, 0x4, RZ, 0xfc, !PT ;  /* 0x0000000400047812 */ /* 0x000fe400078efcff */
[----:B------:R-:W-:Y:S02]  /*01a0*/  LOP3.LUT R8, R6, R7, RZ, 0xfc, !PT ;  /* 0x0000000706087212 */ /* 0x000fe400078efcff */
[----:B------:R-:W-:Y:S02]  /*01b0*/  LOP3.LUT R13, R10, 0xffe00000, RZ, 0xc0, !PT ;  /* 0xffe000000a0d7812 */ /* 0x000fe400078ec0ff */
[----:B------:R-:W-:Y:S02]  /*01c0*/  LEA.HI R11, R11, R4, RZ, 0x9 ;  /* 0x000000040b0b7211 */ /* 0x000fe400078f48ff */
[----:B------:R-:W-:Y:S02]  /*01d0*/  LEA R8, R8, R13, 0x9 ;  /* 0x0000000d08087211 */ /* 0x000fe400078e48ff */
[----:B------:R-:W-:Y:S01]  /*01e0*/  LOP3.LUT R9, R9, 0xfffffe00, RZ, 0xc0, !PT ;  /* 0xfffffe0009097812 */ /* 0x000fe200078ec0ff */
[----:B------:R-:W1:Y:S01]  /*01f0*/  LDC.64 R12, c[0x0][0x220] ;  /* 0x00008800ff0c7b82 */ /* 0x000e620000000a00 */
[----:B------:R-:W-:-:S02]  /*0200*/  LOP3.LUT R11, R11, 0xfffffe00, RZ, 0xc0, !PT ;  /* 0xfffffe000b0b7812 */ /* 0x000fc400078ec0ff */
[C---:B------:R-:W-:Y:S02]  /*0210*/  IADD3 R0, R8.reuse, R0, -R9 ;  /* 0x0000000008007210 */ /* 0x040fe40007ffe809 */
[----:B------:R-:W-:-:S03]  /*0220*/  IADD3 R11, R8, R4, -R11 ;  /* 0x00000004080b7210 */ /* 0x000fc60007ffe80b */
[----:B--2---:R-:W-:-:S04]  /*0230*/  IMAD.WIDE R40, R0, 0x4, R44 ;  /* 0x0000000400287825 */ /* 0x004fc800078e022c */
[----:B------:R-:W-:Y:S02]  /*0240*/  IMAD.WIDE R44, R11, 0x4, R44 ;  /* 0x000000040b2c7825 */ /* 0x000fe400078e022c */
[----:B------:R-:W2:Y:S04]  /*0250*/  LDG.E.EL.128 R40, desc[UR6][R40.64] ;  /* 0x0000000628287981 */ /* 0x000ea8000c2e1d00 */
[----:B------:R-:W3:Y:S01]  /*0260*/  LDG.E.EL.128 R44, desc[UR6][R44.64] ;  /* 0x000000062c2c7981 */ /* 0x000ee2000c2e1d00 */
[----:B------:R-:W-:Y:S01]  /*0270*/  IMAD.SHL.U32 R4, R5, 0x4, RZ ;  /* 0x0000000405047824 */ /* 0x000fe200078e00ff */
[----:B------:R-:W-:-:S04]  /*0280*/  SHF.R.S32.HI R10, RZ, 0x1a, R14 ;  /* 0x0000001aff0a7819 */ /* 0x000fc8000001140e */
[----:B------:R-:W-:Y:S02]  /*0290*/  LOP3.LUT R7, R7, 0x1c, R4, 0xf8, !PT ;  /* 0x0000001c07077812 */ /* 0x000fe400078ef804 */
[----:B------:R-:W-:Y:S02]  /*02a0*/  SGXT R10, R10, 0x1 ;  /* 0x000000010a0a781a */ /* 0x000fe40000000200 */
[----:B------:R-:W-:Y:S02]  /*02b0*/  SHF.R.S32.HI R8, RZ, 0x1f, R7 ;  /* 0x0000001fff087819 */ /* 0x000fe40000011407 */
[----:B------:R-:W-:Y:S02]  /*02c0*/  LOP3.LUT R9, R7, 0x2, RZ, 0xfc, !PT ;  /* 0x0000000207097812 */ /* 0x000fe400078efcff */
[----:B------:R-:W-:Y:S02]  /*02d0*/  LEA.HI R11, R8, R7, RZ, 0x6 ;  /* 0x00000007080b7211 */ /* 0x000fe400078f30ff */
[----:B------:R-:W-:-:S02]  /*02e0*/  LEA.HI R10, R10, R9, RZ, 0x6 ;  /* 0x000000090a0a7211 */ /* 0x000fc400078f30ff */
[----:B------:R-:W-:Y:S02]  /*02f0*/  LOP3.LUT R8, R11, 0xffffffc0, RZ, 0xc0, !PT ;  /* 0xffffffc00b087812 */ /* 0x000fe400078ec0ff */
[----:B------:R-:W-:Y:S02]  /*0300*/  LOP3.LUT R10, R10, 0xffffffc0, RZ, 0xc0, !PT ;  /* 0xffffffc00a0a7812 */ /* 0x000fe400078ec0ff */
[----:B------:R-:W-:-:S03]  /*0310*/  IADD3 R8, R7, -R8, RZ ;  /* 0x8000000807087210 */ /* 0x000fc60007ffe0ff */
[----:B------:R-:W-:Y:S01]  /*0320*/  IMAD.IADD R9, R9, 0x1, -R10 ;  /* 0x0000000109097824 */ /* 0x000fe200078e0a0a */
[----:B------:R-:W-:Y:S01]  /*0330*/  SHF.L.U32 R10, R5, 0x8, RZ ;  /* 0x00000008050a7819 */ /* 0x000fe200000006ff */
[----:B-1----:R-:W-:-:S03]  /*0340*/  IMAD.WIDE R28, R8, 0x8, R12 ;  /* 0x00000008081c7825 */ /* 0x002fc600078e020c */
[----:B------:R-:W-:Y:S01]  /*0350*/  LOP3.LUT R19, R10, 0x300, RZ, 0xc0, !PT ;  /* 0x000003000a137812 */ /* 0x000fe200078ec0ff */
[--C-:B-----5:R-:W-:Y:S02]  /*0360*/  IMAD.WIDE R20, R8, 0x8, R16.reuse ;  /* 0x0000000808147825 */ /* 0x120fe400078e0210 */
[----:B------:R-:W4:Y:S01]  /*0370*/  LDG.E.EL.128 R28, desc[UR6][R28.64] ;  /* 0x000000061c1c7981 */ /* 0x000f22000c2e1d00 */
[----:B0-----:R-:W-:Y:S01]  /*0380*/  UPRMT UR4, UR5, 0x654, UR4 ;  /* 0x0000065405047896 */ /* 0x001fe20008000004 */
[----:B------:R-:W-:Y:S01]  /*0390*/  IMAD.WIDE R24, R9, 0x8, R16 ;  /* 0x0000000809187825 */ /* 0x000fe200078e0210 */
[----:B------:R-:W-:Y:S01]  /*03a0*/  LOP3.LUT R17, R6, 0x20, R19, 0xfe, !PT ;  /* 0x0000002006117812 */ /* 0x000fe200078efe13 */
[----:B------:R-:W5:Y:S01]  /*03b0*/  LDG.E.EL.128 R20, desc[UR6][R20.64] ;  /* 0x0000000614147981 */ /* 0x000f62000c2e1d00 */
[----:B------:R-:W-:Y:S02]  /*03c0*/  LOP3.LUT R38, R6, 0x40, R19, 0xfe, !PT ;  /* 0x0000004006267812 */ /* 0x000fe400078efe13 */
[----:B------:R-:W-:-:S02]  /*03d0*/  SHF.R.U32.HI R16, RZ, 0x3, R17 ;  /* 0x00000003ff107819 */ /* 0x000fc40000011611 */
[----:B------:R-:W-:Y:S01]  /*03e0*/  SHF.R.S32.HI R11, RZ, 0x6, R11 ;  /* 0x00000006ff0b7819 */ /* 0x000fe2000001140b */
[----:B------:R-:W-:Y:S01]  /*03f0*/  IMAD.WIDE R12, R9, 0x8, R12 ;  /* 0x00000008090c7825 */ /* 0x000fe200078e020c */
[----:B------:R-:W-:Y:S01]  /*0400*/  SHF.R.U32.HI R34, RZ, 0x3, R38 ;  /* 0x00000003ff227819 */ /* 0x000fe20000011626 */
[----:B------:R-:W5:Y:S01]  /*0410*/  LDG.E.EL.128 R24, desc[UR6][R24.64] ;  /* 0x0000000618187981 */ /* 0x000f62000c2e1d00 */
[----:B------:R-:W-:Y:S02]  /*0420*/  LOP3.LUT R18, R16, 0x64, RZ, 0xc0, !PT ;  /* 0x0000006410127812 */ /* 0x000fe400078ec0ff */
[----:B------:R-:W-:Y:S02]  /*0430*/  LOP3.LUT R48, R6, 0x60, R19, 0xfe, !PT ;  /* 0x0000006006307812 */ /* 0x000fe400078efe13 */
[----:B------:R-:W-:Y:S01]  /*0440*/  LOP3.LUT R35, R6, R19, RZ, 0xfc, !PT ;  /* 0x0000001306237212 */ /* 0x000fe200078efcff */
[----:B------:R-:W-:Y:S01]  /*0450*/  VIADD R18, R18, UR4 ;  /* 0x0000000412127c36 */ /* 0x000fe20008000000 */
[----:B------:R-:W-:-:S02]  /*0460*/  LOP3.LUT R34, R34, 0x68, RZ, 0xc0, !PT ;  /* 0x0000006822227812 */ /* 0x000fc400078ec0ff */
[----:B------:R-:W-:Y:S02]  /*0470*/  LOP3.LUT R33, R6, 0x80, R19, 0xfe, !PT ;  /* 0x0000008006217812 */ /* 0x000fe400078efe13 */
[----:B------:R-:W-:Y:S02]  /*0480*/  LOP3.LUT R32, R6, 0xa0, R19, 0xfe, !PT ;  /* 0x000000a006207812 */ /* 0x000fe400078efe13 */
[----:B------:R-:W-:Y:S01]  /*0490*/  LOP3.LUT R10, R6, 0xc0, R19, 0xfe, !PT ;  /* 0x000000c0060a7812 */ /* 0x000fe200078efe13 */
[----:B------:R-:W-:Y:S01]  /*04a0*/  IMAD.WIDE R36, R11, 0x8, R36 ;  /* 0x000000080b247825 */ /* 0x000fe200078e0224 */
[----:B------:R-:W-:Y:S01]  /*04b0*/  LEA.HI R16, R19, UR4, RZ, 0x1d ;  /* 0x0000000413107c11 */ /* 0x000fe2000f8fe8ff */
[----:B------:R-:W5:Y:S01]  /*04c0*/  LDG.E.EL.128 R12, desc[UR6][R12.64] ;  /* 0x000000060c0c7981 */ /* 0x000f62000c2e1d00 */
[----:B------:R-:W-:Y:S02]  /*04d0*/  SHF.R.U32.HI R39, RZ, 0x3, R48 ;  /* 0x00000003ff277819 */ /* 0x000fe40000011630 */
[----:B------:R-:W-:Y:S01]  /*04e0*/  LOP3.LUT R6, R6, 0xe0, R19, 0xfe, !PT ;  /* 0x000000e006067812 */ /* 0x000fe200078efe13 */
[----:B------:R-:W-:Y:S01]  /*04f0*/  IMAD R35, R35, 0x4, R16 ;  /* 0x0000000423237824 */ /* 0x000fe200078e0210 */
[----:B------:R-:W-:Y:S01]  /*0500*/  IADD3 R19, R34, UR4, RZ ;  /* 0x0000000422137c10 */ /* 0x000fe2000fffe0ff */
[----:B------:R-:W-:Y:S01]  /*0510*/  IMAD R34, R17, 0x4, R18 ;  /* 0x0000000411227824 */ /* 0x000fe200078e0212 */
[----:B------:R-:W-:Y:S01]  /*0520*/  LOP3.LUT R39, R39, 0x6c, RZ, 0xc0, !PT ;  /* 0x0000006c27277812 */ /* 0x000fe200078ec0ff */
[----:B------:R-:W0:Y:S01]  /*0530*/  LDC.64 R16, c[0x0][0x238] ;  /* 0x00008e00ff107b82 */ /* 0x000e220000000a00 */
[----:B------:R-:W5:Y:S02]  /*0540*/  LDG.E.EL.64 R36, desc[UR6][R36.64] ;  /* 0x0000000624247981 */ /* 0x000f64000c2e1b00 */
[----:B------:R-:W-:-:S02]  /*0550*/  IADD3 R49, R39, UR4, RZ ;  /* 0x0000000427317c10 */ /* 0x000fc4000fffe0ff */
[----:B------:R-:W-:-:S03]  /*0560*/  LEA R39, R38, R19, 0x2 ;  /* 0x0000001326277211 */ /* 0x000fc600078e10ff */
[----:B------:R-:W1:Y:S01]  /*0570*/  LDC.64 R18, c[0x0][0x248] ;  /* 0x00009200ff127b82 */ /* 0x000e620000000a00 */
[----:B------:R-:W-:Y:S01]  /*0580*/  IMAD R48, R48, 0x4, R49 ;  /* 0x0000000430307824 */ /* 0x000fe200078e0231 */
[----:B------:R-:W-:Y:S02]  /*0590*/  SHF.R.U32.HI R38, RZ, 0x3, R33 ;  /* 0x00000003ff267819 */ /* 0x000fe40000011621 */
[----:B------:R-:W-:Y:S02]  /*05a0*/  SHF.R.U32.HI R49, RZ, 0x3, R32 ;  /* 0x00000003ff317819 */ /* 0x000fe40000011620 */
[----:B------:R-:W-:Y:S02]  /*05b0*/  SHF.R.U32.HI R50, RZ, 0x3, R10 ;  /* 0x00000003ff327819 */ /* 0x000fe4000001160a */
[----:B------:R-:W-:Y:S02]  /*05c0*/  SHF.R.U32.HI R51, RZ, 0x3, R6 ;  /* 0x00000003ff337819 */ /* 0x000fe40000011606 */
[----:B------:R-:W-:-:S02]  /*05d0*/  LOP3.LUT R38, R38, 0x70, RZ, 0xc0, !PT ;  /* 0x0000007026267812 */ /* 0x000fc400078ec0ff */
[----:B------:R-:W-:Y:S02]  /*05e0*/  LOP3.LUT R49, R49, 0x74, RZ, 0xc0, !PT ;  /* 0x0000007431317812 */ /* 0x000fe400078ec0ff */
[----:B------:R-:W-:Y:S02]  /*05f0*/  LOP3.LUT R50, R50, 0x78, RZ, 0xc0, !PT ;  /* 0x0000007832327812 */ /* 0x000fe400078ec0ff */
[----:B------:R-:W-:Y:S01]  /*0600*/  LOP3.LUT R52, R51, 0x7c, RZ, 0xc0, !PT ;  /* 0x0000007c33347812 */ /* 0x000fe200078ec0ff */
[----:B------:R-:W-:Y:S01]  /*0610*/  VIADD R51, R49, UR4 ;  /* 0x0000000431337c36 */ /* 0x000fe20008000000 */
[----:B------:R-:W-:Y:S02]  /*0620*/  IADD3 R38, R38, UR4, RZ ;  /* 0x0000000426267c10 */ /* 0x000fe4000fffe0ff */
[----:B------:R-:W-:Y:S01]  /*0630*/  IADD3 R53, R50, UR4, RZ ;  /* 0x0000000432357c10 */ /* 0x000fe2000fffe0ff */
[----:B------:R-:W-:Y:S01]  /*0640*/  VIADD R55, R52, UR4 ;  /* 0x0000000434377c36 */ /* 0x000fe20008000000 */
[----:B------:R-:W-:Y:S01]  /*0650*/  LEA R49, R33, R38, 0x2 ;  /* 0x0000002621317211 */ /* 0x000fe200078e10ff */
[----:B------:R-:W-:Y:S01]  /*0660*/  IMAD R38, R32, 0x4, R51 ;  /* 0x0000000420267824 */ /* 0x000fe200078e0233 */
[----:B------:R-:W-:Y:S01]  /*0670*/  LEA R53, R10, R53, 0x2 ;  /* 0x000000350a357211 */ /* 0x000fe200078e10ff */
[----:B0-----:R-:W-:-:S04]  /*0680*/  IMAD.WIDE R16, R8, 0x4, R16 ;  /* 0x0000000408107825 */ /* 0x001fc800078e0210 */
[----:B------:R-:W-:Y:S02]  /*0690*/  IMAD R10, R6, 0x4, R55 ;  /* 0x00000004060a7824 */ /* 0x000fe400078e0237 */
[----:B-1----:R-:W-:Y:S02]  /*06a0*/  IMAD.WIDE R32, R11, 0x8, R18 ;  /* 0x000000080b207825 */ /* 0x002fe400078e0212 */
[----:B------:R-:W5:Y:S04]  /*06b0*/  LDG.E.EL.128 R16, desc[UR6][R16.64] ;  /* 0x0000000610107981 */ /* 0x000f68000c2e1d00 */
[----:B--2---:R-:W-:Y:S04]  /*06c0*/  STS [R35], R40 ;  /* 0x0000002823007388 */ /* 0x004fe80000000800 */
[----:B------:R4:W-:Y:S04]  /*06d0*/  STS [R34], R41 ;  /* 0x0000002922007388 */ /* 0x0009e80000000800 */
[----:B------:R-:W-:Y:S04]  /*06e0*/  STS [R39], R42 ;  /* 0x0000002a27007388 */ /* 0x000fe80000000800 */
[----:B------:R-:W-:Y:S04]  /*06f0*/  STS [R48], R43 ;  /* 0x0000002b30007388 */ /* 0x000fe80000000800 */
[----:B---3--:R-:W-:Y:S04]  /*0700*/  STS [R49], R44 ;  /* 0x0000002c31007388 */ /* 0x008fe80000000800 */
[----:B------:R-:W-:Y:S04]  /*0710*/  STS [R38], R45 ;  /* 0x0000002d26007388 */ /* 0x000fe80000000800 */
[----:B------:R0:W-:Y:S04]  /*0720*/  STS [R53], R46 ;  /* 0x0000002e35007388 */ /* 0x0001e80000000800 */
[----:B------:R1:W-:Y:S01]  /*0730*/  STS [R10], R47 ;  /* 0x0000002f0a007388 */ /* 0x0003e20000000800 */
[----:B------:R-:W-:Y:S01]  /*0740*/  BAR.SYNC.DEFER_BLOCKING 0x0 ;  /* 0x0000000000007b1d */ /* 0x000fe20000010000 */
[----:B------:R-:W-:-:S02]  /*0750*/  SHF.R.U32.HI R6, RZ, 0x3, R5 ;  /* 0x00000003ff067819 */ /* 0x000fc40000011605 */
[----:B----4-:R-:W-:-:S05]  /*0760*/  SHF.R.U32.HI R41, RZ, 0x18, R29 ;  /* 0x00000018ff297819 */ /* 0x010fca000001161d */
[----:B0-----:R-:W0:Y:S01]  /*0770*/  LDC.64 R52, c[0x0][0x258] ;  /* 0x00009600ff347b82 */ /* 0x001e220000000a00 */
[----:B------:R2:W3:Y:S01]  /*0780*/  LDG.E.EL.64 R34, desc[UR6][R32.64] ;  /* 0x0000000620227981 */ /* 0x0004e2000c2e1b00 */
[----:B------:R-:W-:Y:S02]  /*0790*/  LOP3.LUT R41, R41, 0x80, RZ, 0xc0, !PT ;  /* 0x0000008029297812 */ /* 0x000fe400078ec0ff */
[----:B------:R-:W-:Y:S02]  /*07a0*/  SHF.R.U32.HI R39, RZ, 0x3, R2 ;  /* 0x00000003ff277819 */ /* 0x000fe40000011602 */
[----:B------:R-:W-:Y:S02]  /*07b0*/  SGXT.U32 R6, R6, 0x2 ;  /* 0x000000020606781a */ /* 0x000fe40000000000 */
[----:B------:R-:W-:Y:S02]  /*07c0*/  SHF.R.U32.HI R2, RZ, 0x18, R31 ;  /* 0x00000018ff027819 */ /* 0x000fe4000001161f */
[----:B------:R-:W-:-:S02]  /*07d0*/  IADD3 R41, P0, R41, UR8, RZ ;  /* 0x0000000829297c10 */ /* 0x000fc4000ff1e0ff */
[----:B------:R-:W-:Y:S02]  /*07e0*/  LOP3.LUT R6, R39, R6, RZ, 0xfc, !PT ;  /* 0x0000000627067212 */ /* 0x000fe400078efcff */
[----:B-1----:R-:W-:Y:S02]  /*07f0*/  LOP3.LUT R10, R2, 0x80, RZ, 0xc0, !PT ;  /* 0x00000080020a7812 */ /* 0x002fe400078ec0ff */
[----:B------:R-:W-:Y:S02]  /*0800*/  LEA R62, P1, R28, R41, 0x2 ;  /* 0x000000291c3e7211 */ /* 0x000fe400078210ff */
[----:B------:R-:W-:Y:S02]  /*0810*/  IADD3.X R39, RZ, UR9, RZ, P0, !PT ;  /* 0x00000009ff277c10 */ /* 0x000fe400087fe4ff */
[----:B------:R-:W-:Y:S02]  /*0820*/  LOP3.LUT R2, R3, R6, RZ, 0xfc, !PT ;  /* 0x0000000603027212 */ /* 0x000fe400078efcff */
[----:B--2---:R-:W-:-:S02]  /*0830*/  IADD3 R33, P0, R10, UR8, RZ ;  /* 0x000000080a217c10 */ /* 0x004fc4000ff1e0ff */
[----:B------:R-:W-:Y:S02]  /*0840*/  LOP3.LUT R3, R3, 0x10, R6, 0xfe, !PT ;  /* 0x0000001003037812 */ /* 0x000fe400078efe06 */
[----:B------:R-:W-:Y:S02]  /*0850*/  LEA.HI.X R6, R28, R39, R29, 0x2, P1 ;  /* 0x000000271c067211 */ /* 0x000fe400008f141d */
[----:B-----5:R-:W-:Y:S02]  /*0860*/  SHF.R.U32.HI R10, RZ, 0x18, R21 ;  /* 0x00000018ff0a7819 */ /* 0x020fe40000011615 */
[----:B------:R-:W-:Y:S01]  /*0870*/  SHF.R.U32.HI R29, RZ, 0x18, R23 ;  /* 0x00000018ff1d7819 */ /* 0x000fe20000011617 */
[----:B------:R-:W-:Y:S01]  /*0880*/  IMAD.X R47, RZ, RZ, UR9, P0 ;  /* 0x00000009ff2f7e24 */ /* 0x000fe200080e06ff */
[----:B------:R-:W-:Y:S02]  /*0890*/  LEA R54, P1, R30, R33, 0x2 ;  /* 0x000000211e367211 */ /* 0x000fe400078210ff */
[----:B------:R-:W-:-:S02]  /*08a0*/  LOP3.LUT R10, R10, 0x80, RZ, 0xc0, !PT ;  /* 0x000000800a0a7812 */ /* 0x000fc400078ec0ff */
[----:B------:R-:W-:Y:S02]  /*08b0*/  LOP3.LUT R29, R29, 0x80, RZ, 0xc0, !PT ;  /* 0x000000801d1d7812 */ /* 0x000fe400078ec0ff */
[----:B------:R-:W-:Y:S02]  /*08c0*/  LEA.HI.X R47, R30, R47, R31, 0x2, P1 ;  /* 0x0000002f1e2f7211 */ /* 0x000fe400008f141f */
[----:B------:R-:W-:Y:S02]  /*08d0*/  IADD3 R31, P0, R10, UR8, RZ ;  /* 0x000000080a1f7c10 */ /* 0x000fe4000ff1e0ff */
[----:B------:R-:W-:Y:S02]  /*08e0*/  IADD3 R29, P2, R29, UR8, RZ ;  /* 0x000000081d1d7c10 */ /* 0x000fe4000ff5e0ff */
[----:B------:R-:W-:Y:S02]  /*08f0*/  SHF.R.U32.HI R10, RZ, 0x18, R13 ;  /* 0x00000018ff0a7819 */ /* 0x000fe4000001160d */
[----:B------:R-:W-:-:S02]  /*0900*/  SHF.R.U32.HI R33, RZ, 0x1a, R37 ;  /* 0x0000001aff217819 */ /* 0x000fc40000011625 */
[----:B------:R-:W-:Y:S01]  /*0910*/  LEA R32, P1, R20, R31, 0x2 ;  /* 0x0000001f14207211 */ /* 0x000fe200078210ff */
[----:B------:R-:W-:Y:S01]  /*0920*/  IMAD.X R31, RZ, RZ, UR9, P2 ;  /* 0x00000009ff1f7e24 */ /* 0x000fe200090e06ff */
[----:B------:R-:W-:Y:S02]  /*0930*/  LEA R48, P3, R22, R29, 0x2 ;  /* 0x0000001d16307211 */ /* 0x000fe400078610ff */
[----:B------:R-:W-:Y:S02]  /*0940*/  IADD3.X R29, RZ, UR9, RZ, P0, !PT ;  /* 0x00000009ff1d7c10 */ /* 0x000fe400087fe4ff */
[----:B------:R-:W-:Y:S02]  /*0950*/  LOP3.LUT R10, R10, 0x80, RZ, 0xc0, !PT ;  /* 0x000000800a0a7812 */ /* 0x000fe400078ec0ff */
[----:B------:R-:W-:Y:S02]  /*0960*/  LOP3.LUT R33, R33, 0x20, RZ, 0xc0, !PT ;  /* 0x0000002021217812 */ /* 0x000fe400078ec0ff */
[----:B------:R-:W-:-:S02]  /*0970*/  LEA.HI.X R42, R20, R29, R21, 0x2, P1 ;  /* 0x0000001d142a7211 */ /* 0x000fc400008f1415 */
[----:B------:R-:W-:Y:S02]  /*0980*/  LEA.HI.X R31, R22, R31, R23, 0x2, P3 ;  /* 0x0000001f161f7211 */ /* 0x000fe400018f1417 */
[----:B------:R-:W-:Y:S02]  /*0990*/  IADD3 R23, P1, R10, UR8, RZ ;  /* 0x000000080a177c10 */ /* 0x000fe4000ff3e0ff */
[----:B------:R-:W-:Y:S02]  /*09a0*/  IADD3 R28, P0, R36, R33, RZ ;  /* 0x00000021241c7210 */ /* 0x000fe40007f1e0ff */
[----:B------:R-:W-:Y:S02]  /*09b0*/  SHF.R.U32.HI R21, RZ, 0x18, R15 ;  /* 0x00000018ff157819 */ /* 0x000fe4000001160f */
[----:B------:R-:W-:Y:S01]  /*09c0*/  SHF.R.U32.HI R39, RZ, 0x18, R25 ;  /* 0x00000018ff277819 */ /* 0x000fe20000011619 */
[----:B------:R-:W-:Y:S01]  /*09d0*/  IMAD.X R33, RZ, RZ, UR9, P1 ;  /* 0x00000009ff217e24 */ /* 0x000fe200088e06ff */
[----:B------:R-:W-:-:S02]  /*09e0*/  IADD3.X R37, RZ, R37, RZ, P0, !PT ;  /* 0x00000025ff257210 */ /* 0x000fc400007fe4ff */
[C---:B------:R-:W-:Y:S02]  /*09f0*/  LEA R46, P0, R12.reuse, R23, 0x2 ;  /* 0x000000170c2e7211 */ /* 0x040fe400078010ff */
[----:B------:R-:W-:Y:S02]  /*0a00*/  LOP3.LUT R21, R21, 0x80, RZ, 0xc0, !PT ;  /* 0x0000008015157812 */ /* 0x000fe400078ec0ff */
[----:B------:R-:W-:Y:S02]  /*0a10*/  LOP3.LUT R39, R39, 0x80, RZ, 0xc0, !PT ;  /* 0x0000008027277812 */ /* 0x000fe400078ec0ff */
[----:B------:R-:W-:Y:S02]  /*0a20*/  SHF.R.U32.HI R45, RZ, 0x18, R27 ;  /* 0x00000018ff2d7819 */ /* 0x000fe4000001161b */
[----:B------:R-:W-:Y:S02]  /*0a30*/  LEA.HI.X R33, R12, R33, R13, 0x2, P0 ;  /* 0x000000210c217211 */ /* 0x000fe400000f140d */
[----:B------:R-:W-:-:S02]  /*0a40*/  IADD3 R21, P0, R21, UR8, RZ ;  /* 0x0000000815157c10 */ /* 0x000fc4000ff1e0ff */
[----:B------:R-:W-:Y:S02]  /*0a50*/  IADD3 R39, P2, R39, UR8, RZ ;  /* 0x0000000827277c10 */ /* 0x000fe4000ff5e0ff */
[----:B------:R-:W-:Y:S02]  /*0a60*/  LOP3.LUT R45, R45, 0x80, RZ, 0xc0, !PT ;  /* 0x000000802d2d7812 */ /* 0x000fe400078ec0ff */
[C---:B------:R-:W-:Y:S02]  /*0a70*/  SHF.L.U32 R12, R28.reuse, 0x7, RZ ;  /* 0x000000071c0c7819 */ /* 0x040fe400000006ff */
[----:B------:R-:W-:Y:S02]  /*0a80*/  SHF.L.U64.HI R13, R28, 0x7, R37 ;  /* 0x000000071c0d7819 */ /* 0x000fe40000010225 */
[----:B------:R-:W-:Y:S01]  /*0a90*/  LEA R44, P1, R14, R21, 0x2 ;  /* 0x000000150e2c7211 */ /* 0x000fe200078210ff */
[----:B------:R-:W-:Y:S01]  /*0aa0*/  IMAD.X R21, RZ, RZ, UR9, P0 ;  /* 0x00000009ff157e24 */ /* 0x000fe200080e06ff */
[----:B------:R-:W-:-:S02]  /*0ab0*/  IADD3.X R37, RZ, UR9, RZ, P2, !PT ;  /* 0x00000009ff257c10 */ /* 0x000fc400097fe4ff */
[----:B------:R-:W-:Y:S02]  /*0ac0*/  IADD3 R45, P2, R45, UR8, RZ ;  /* 0x000000082d2d7c10 */ /* 0x000fe4000ff5e0ff */
[----:B------:R-:W-:Y:S02]  /*0ad0*/  IADD3 R64, P0, R12, R62, RZ ;  /* 0x0000003e0c407210 */ /* 0x000fe40007f1e0ff */
[----:B------:R-:W-:Y:S01]  /*0ae0*/  LEA.HI.X R15, R14, R21, R15, 0x2, P1 ;  /* 0x000000150e0f7211 */ /* 0x000fe200008f140f */
[----:B------:R-:W-:Y:S01]  /*0af0*/  IMAD.X R23, RZ, RZ, UR9, P2 ;  /* 0x00000009ff177e24 */ /* 0x000fe200090e06ff */
[----:B------:R-:W-:Y:S01]  /*0b00*/  SHF.L.U32 R36, R2, 0xa, RZ ;  /* 0x0000000a02247819 */ /* 0x000fe200000006ff */
[----:B------:R-:W-:Y:S01]  /*0b10*/  IMAD.X R65, R13, 0x1, R6, P0 ;  /* 0x000000010d417824 */ /* 0x000fe200000e0606 */
[----:B------:R-:W-:Y:S01]  /*0b20*/  LEA R45, P2, R26, R45, 0x2 ;  /* 0x0000002d1a2d7211 */ /* 0x000fe200078410ff */
[----:B0-----:R-:W-:Y:S01]  /*0b30*/  IMAD.WIDE R52, R11, 0x8, R52 ;  /* 0x000000080b347825 */ /* 0x001fe200078e0234 */
[----:B------:R-:W-:Y:S01]  /*0b40*/  IADD3 R28, P1, R32, R12, RZ ;  /* 0x0000000c201c7210 */ /* 0x000fe20007f3e0ff */
[----:B------:R-:W-:Y:S01]  /*0b50*/  ULDC.64 UR8, c[0x0][0x268] ;  /* 0x00009a0000087ab9 */ /* 0x000fe20000000a00 */
[----:B------:R-:W-:Y:S01]  /*0b60*/  IADD3 R22, P0, R54, R12, RZ ;  /* 0x0000000c36167210 */ /* 0x000fe20007f1e0ff */
[----:B------:R-:W-:Y:S01]  /*0b70*/  IMAD.WIDE R20, R36, 0x4, R64 ;  /* 0x0000000424147825 */ /* 0x000fe200078e0240 */
[----:B------:R-:W-:Y:S01]  /*0b80*/  LEA R39, P3, R24, R39, 0x2 ;  /* 0x0000002718277211 */ /* 0x000fe200078610ff */
[----:B------:R-:W2:Y:S01]  /*0b90*/  LDG.E.EL.64 R52, desc[UR6][R52.64] ;  /* 0x0000000634347981 */ /* 0x000ea2000c2e1b00 */
[----:B------:R-:W-:Y:S01]  /*0ba0*/  LEA.HI.X R26, R26, R23, R27, 0x2, P2 ;  /* 0x000000171a1a7211 */ /* 0x000fe200010f141b */
[----:B------:R-:W-:Y:S01]  /*0bb0*/  IMAD.X R29, R42, 0x1, R13, P1 ;  /* 0x000000012a1d7824 */ /* 0x000fe200008e060d */
[----:B------:R-:W-:Y:S01]  /*0bc0*/  IADD3.X R23, R47, R13, RZ, P0, !PT ;  /* 0x0000000d2f177210 */ /* 0x000fe200007fe4ff */
[----:B------:R0:W4:Y:S01]  /*0bd0*/  LDG.E.EL R10, desc[UR6][R20.64] ;  /* 0x00000006140a7981 */ /* 0x000122000c2e1900 */
[----:B------:R-:W-:Y:S01]  /*0be0*/  LEA.HI.X R37, R24, R37, R25, 0x2, P3 ;  /* 0x0000002518257211 */ /* 0x000fe200018f1419 */
[----:B------:R-:W-:Y:S01]  /*0bf0*/  IMAD.WIDE R24, R36, 0x4, R28 ;  /* 0x0000000424187825 */ /* 0x000fe200078e021c */
[----:B------:R-:W-:-:S04]  /*0c00*/  SHF.L.U32 R38, R3, 0xa, RZ ;  /* 0x0000000a03267819 */ /* 0x000fc800000006ff */
[----:B------:R1:W4:Y:S01]  /*0c10*/  LDG.E.EL R67, desc[UR6][R24.64] ;  /* 0x0000000618437981 */ /* 0x000322000c2e1900 */
[----:B0-----:R-:W-:-:S04]  /*0c20*/  IMAD.WIDE R20, R36, 0x4, R22 ;  /* 0x0000000424147825 */ /* 0x001fc800078e0216 */
[C---:B------:R-:W-:Y:S01]  /*0c30*/  IMAD.WIDE R64, R38.reuse, 0x4, R64 ;  /* 0x0000000426407825 */ /* 0x040fe200078e0240 */
[----:B------:R0:W5:Y:S01]  /*0c40*/  LDG.E.EL R59, desc[UR6][R20.64] ;  /* 0x00000006143b7981 */ /* 0x000162000c2e1900 */
[----:B-1----:R-:W-:Y:S02]  /*0c50*/  IADD3 R24, P1, R48, R12, RZ ;  /* 0x0000000c30187210 */ /* 0x002fe40007f3e0ff */
[C---:B------:R-:W-:Y:S02]  /*0c60*/  IMAD.WIDE R28, R38.reuse, 0x4, R28 ;  /* 0x00000004261c7825 */ /* 0x040fe400078e021c */
[----:B------:R-:W2:Y:S02]  /*0c70*/  LDG.E.EL R64, desc[UR6][R64.64] ;  /* 0x0000000640407981 */ /* 0x000ea4000c2e1900 */
[----:B------:R-:W-:Y:S01]  /*0c80*/  IMAD.WIDE R22, R38, 0x4, R22 ;  /* 0x0000000426167825 */ /* 0x000fe200078e0216 */
[----:B0-----:R-:W-:-:S03]  /*0c90*/  IADD3 R20, P0, R46, R12, RZ ;  /* 0x0000000c2e147210 */ /* 0x001fc60007f1e0ff */
[----:B------:R-:W-:Y:S01]  /*0ca0*/  IMAD.X R25, R31, 0x1, R13, P1 ;  /* 0x000000011f197824 */ /* 0x000fe200008e060d */
[----:B------:R0:W2:Y:S01]  /*0cb0*/  LDG.E.EL R58, desc[UR6][R22.64] ;  /* 0x00000006163a7981 */ /* 0x0000a2000c2e1900 */
[----:B------:R-:W-:-:S03]  /*0cc0*/  IADD3.X R21, R33, R13, RZ, P0, !PT ;  /* 0x0000000d21157210 */ /* 0x000fc600007fe4ff */
[----:B------:R1:W2:Y:S01]  /*0cd0*/  LDG.E.EL R65, desc[UR6][R28.64] ;  /* 0x000000061c417981 */ /* 0x0002a2000c2e1900 */
[----:B------:R-:W-:Y:S01]  /*0ce0*/  IADD3 R40, P1, R39, R12, RZ ;  /* 0x0000000c27287210 */ /* 0x000fe20007f3e0ff */
[----:B0-----:R-:W-:-:S04]  /*0cf0*/  IMAD.WIDE R22, R36, 0x4, R20 ;  /* 0x0000000424167825 */ /* 0x001fc800078e0214 */
[--C-:B-1----:R-:W-:Y:S01]  /*0d00*/  IMAD.WIDE R28, R36, 0x4, R24.reuse ;  /* 0x00000004241c7825 */ /* 0x102fe200078e0218 */
[----:B------:R0:W2:Y:S03]  /*0d10*/  LDG.E.EL R30, desc[UR6][R22.64] ;  /* 0x00000006161e7981 */ /* 0x0000a6000c2e1900 */
[C---:B------:R-:W-:Y:S02]  /*0d20*/  IMAD.WIDE R24, R38.reuse, 0x4, R24 ;  /* 0x0000000426187825 */ /* 0x040fe400078e0218 */
[----:B------:R-:W5:Y:S02]  /*0d30*/  LDG.E.EL R28, desc[UR6][R28.64] ;  /* 0x000000061c1c7981 */ /* 0x000f64000c2e1900 */
[----:B------:R-:W-:Y:S02]  /*0d40*/  IMAD.WIDE R20, R38, 0x4, R20 ;  /* 0x0000000426147825 */ /* 0x000fe400078e0214 */
[----:B------:R1:W2:Y:S02]  /*0d50*/  LDG.E.EL R61, desc[UR6][R24.64] ;  /* 0x00000006183d7981 */ /* 0x0002a4000c2e1900 */
[----:B------:R-:W-:-:S02]  /*0d60*/  IMAD.X R41, R37, 0x1, R13, P1 ;  /* 0x0000000125297824 */ /* 0x000fc400008e060d */
[----:B------:R3:W2:Y:S01]  /*0d70*/  LDG.E.EL R29, desc[UR6][R20.64] ;  /* 0x00000006141d7981 */ /* 0x0006a2000c2e1900 */
[----:B0-----:R-:W-:-:S04]  /*0d80*/  IMAD.WIDE R22, R36, 0x4, R40 ;  /* 0x0000000424167825 */ /* 0x001fc800078e0228 */
[----:B------:R-:W-:-:S04]  /*0d90*/  IMAD.WIDE R40, R38, 0x4, R40 ;  /* 0x0000000426287825 */ /* 0x000fc800078e0228 */
[----:B-1----:R-:W-:Y:S01]  /*0da0*/  IMAD.SHL.U32 R24, R3, 0x400, RZ ;  /* 0x0000040003187824 */ /* 0x002fe200078e00ff */
[----:B------:R-:W5:Y:S01]  /*0db0*/  LDG.E.EL R49, desc[UR6][R40.64] ;  /* 0x0000000628317981 */ /* 0x000f62000c2e1900 */
[----:B---3--:R-:W-:-:S04]  /*0dc0*/  SHF.R.U32.HI R27, RZ, 0x1a, R35 ;  /* 0x0000001aff1b7819 */ /* 0x008fc80000011623 */
[----:B------:R-:W-:-:S04]  /*0dd0*/  LOP3.LUT R27, R27, 0x20, RZ, 0xc0, !PT ;  /* 0x000000201b1b7812 */ /* 0x000fc800078ec0ff */
[----:B------:R-:W-:-:S04]  /*0de0*/  IADD3 R14, P0, R34, R27, RZ ;  /* 0x0000001b220e7210 */ /* 0x000fc80007f1e0ff */
[----:B------:R-:W-:Y:S01]  /*0df0*/  IADD3.X R35, RZ, R35, RZ, P0, !PT ;  /* 0x00000023ff237210 */ /* 0x000fe200007fe4ff */
[----:B------:R-:W-:-:S03]  /*0e00*/  IMAD.SHL.U32 R27, R14, 0x80, RZ ;  /* 0x000000800e1b7824 */ /* 0x000fc600078e00ff */
[----:B------:R-:W-:Y:S02]  /*0e10*/  SHF.L.U64.HI R25, R14, 0x7, R35 ;  /* 0x000000070e197819 */ /* 0x000fe40000010223 */
[----:B------:R-:W-:Y:S02]  /*0e20*/  IADD3 R62, P0, R27, R62, RZ ;  /* 0x0000003e1b3e7210 */ /* 0x000fe40007f1e0ff */
[----:B------:R-:W-:Y:S01]  /*0e30*/  IADD3 R20, P1, R27, R32, RZ ;  /* 0x000000201b147210 */ /* 0x000fe20007f3e0ff */
[----:B------:R-:W-:Y:S01]  /*0e40*/  IMAD.SHL.U32 R14, R2, 0x400, RZ ;  /* 0x00000400020e7824 */ /* 0x000fe200078e00ff */
[----:B------:R-:W-:Y:S01]  /*0e50*/  IADD3.X R63, R25, R6, RZ, P0, !PT ;  /* 0x00000006193f7210 */ /* 0x000fe200007fe4ff */
[----:B------:R0:W3:Y:S01]  /*0e60*/  LDG.E.EL R32, desc[UR6][R22.64] ;  /* 0x0000000616207981 */ /* 0x0000e2000c2e1900 */
[----:B------:R-:W-:Y:S02]  /*0e70*/  IADD3.X R21, R25, R42, RZ, P1, !PT ;  /* 0x0000002a19157210 */ /* 0x000fe40000ffe4ff */
[----:B------:R-:W-:Y:S01]  /*0e80*/  IADD3 R54, P0, R27, R54, RZ ;  /* 0x000000361b367210 */ /* 0x000fe20007f1e0ff */
[----:B------:R-:W1:Y:S03]  /*0e90*/  LDC.64 R42, c[0x0][0x260] ;  /* 0x00009800ff2a7b82 */ /* 0x000e660000000a00 */
[----:B------:R-:W-:-:S02]  /*0ea0*/  IADD3.X R55, R25, R47, RZ, P0, !PT ;  /* 0x0000002f19377210 */ /* 0x000fc400007fe4ff */
[----:B------:R-:W-:Y:S01]  /*0eb0*/  IADD3 R46, P0, R27, R46, RZ ;  /* 0x0000002e1b2e7210 */ /* 0x000fe20007f1e0ff */
[C---:B0-----:R-:W-:Y:S01]  /*0ec0*/  IMAD.WIDE R22, R14.reuse, 0x4, R20 ;  /* 0x000000040e167825 */ /* 0x041fe200078e0214 */
[----:B------:R-:W-:Y:S02]  /*0ed0*/  IADD3 R40, P1, R27, R48, RZ ;  /* 0x000000301b287210 */ /* 0x000fe40007f3e0ff */
[----:B------:R-:W-:Y:S01]  /*0ee0*/  IADD3.X R47, R25, R33, RZ, P0, !PT ;  /* 0x00000021192f7210 */ /* 0x000fe200007fe4ff */
[--C-:B------:R-:W-:Y:S01]  /*0ef0*/  IMAD.WIDE R34, R14, 0x4, R62.reuse ;  /* 0x000000040e227825 */ /* 0x100fe200078e023e */
[----:B------:R0:W3:Y:S03]  /*0f00*/  LDG.E.EL R66, desc[UR6][R22.64] ;  /* 0x0000000616427981 */ /* 0x0000e6000c2e1900 */
[----:B------:R-:W-:Y:S01]  /*0f10*/  IMAD.WIDE R62, R24, 0x4, R62 ;  /* 0x00000004183e7825 */ /* 0x000fe200078e023e */
[----:B------:R0:W3:Y:S03]  /*0f20*/  LDG.E.EL R6, desc[UR6][R34.64] ;  /* 0x0000000622067981 */ /* 0x0000e6000c2e1900 */
[----:B------:R-:W-:-:S02]  /*0f30*/  IMAD.X R41, R25, 0x1, R31, P1 ;  /* 0x0000000119297824 */ /* 0x000fc400008e061f */
[----:B------:R-:W-:Y:S01]  /*0f40*/  IMAD.WIDE R20, R24, 0x4, R20 ;  /* 0x0000000418147825 */ /* 0x000fe200078e0214 */
[----:B0-----:R-:W-:Y:S01]  /*0f50*/  IADD3 R22, P2, R27, R39, RZ ;  /* 0x000000271b167210 */ /* 0x001fe20007f5e0ff */
[----:B------:R-:W3:Y:S02]  /*0f60*/  LDG.E.EL R62, desc[UR6][R62.64] ;  /* 0x000000063e3e7981 */ /* 0x000ee4000c2e1900 */
[----:B------:R-:W-:-:S04]  /*0f70*/  IMAD.WIDE R34, R14, 0x4, R46 ;  /* 0x000000040e227825 */ /* 0x000fc800078e022e */
[----:B------:R-:W-:Y:S01]  /*0f80*/  IMAD.X R23, R25, 0x1, R37, P2 ;  /* 0x0000000119177824 */ /* 0x000fe200010e0625 */
[----:B------:R0:W3:Y:S01]  /*0f90*/  LDG.E.EL R31, desc[UR6][R34.64] ;  /* 0x00000006221f7981 */ /* 0x0000e2000c2e1900 */
[----:B------:R-:W-:-:S03]  /*0fa0*/  IMAD.WIDE R56, R14, 0x4, R54 ;  /* 0x000000040e387825 */ /* 0x000fc600078e0236 */
[----:B------:R1:W3:Y:S01]  /*0fb0*/  LDG.E.EL R63, desc[UR6][R20.64] ;  /* 0x00000006143f7981 */ /* 0x0002e2000c2e1900 */
[----:B------:R-:W-:-:S03]  /*0fc0*/  IMAD.WIDE R50, R14, 0x4, R40 ;  /* 0x000000040e327825 */ /* 0x000fc600078e0228 */
[----:B------:R-:W3:Y:S01]  /*0fd0*/  LDG.E.EL R56, desc[UR6][R56.64] ;  /* 0x0000000638387981 */ /* 0x000ee2000c2e1900 */
[C---:B------:R-:W-:Y:S01]  /*0fe0*/  IMAD.WIDE R40, R24.reuse, 0x4, R40 ;  /* 0x0000000418287825 */ /* 0x040fe200078e0228 */
[----:B0-----:R-:W-:Y:S02]  /*0ff0*/  IADD3 R34, P0, R44, R12, RZ ;  /* 0x0000000c2c227210 */ /* 0x001fe40007f1e0ff */
[----:B------:R0:W3:Y:S01]  /*1000*/  LDG.E.EL R60, desc[UR6][R50.64] ;  /* 0x00000006323c7981 */ /* 0x0000e2000c2e1900 */
[----:B------:R-:W-:Y:S01]  /*1010*/  IMAD.WIDE R54, R24, 0x4, R54 ;  /* 0x0000000418367825 */ /* 0x000fe200078e0236 */
[----:B------:R-:W-:-:S03]  /*1020*/  IADD3 R12, P1, R45, R12, RZ ;  /* 0x0000000c2d0c7210 */ /* 0x000fc60007f3e0ff */
[----:B-1----:R-:W-:Y:S01]  /*1030*/  IMAD.WIDE R20, R14, 0x4, R22 ;  /* 0x000000040e147825 */ /* 0x002fe200078e0216 */
[----:B------:R-:W3:Y:S01]  /*1040*/  LDG.E.EL R57, desc[UR6][R40.64] ;  /* 0x0000000628397981 */ /* 0x000ee2000c2e1900 */
[----:B------:R-:W-:Y:S02]  /*1050*/  IADD3.X R35, R15, R13, RZ, P0, !PT ;  /* 0x0000000d0f237210 */ /* 0x000fe400007fe4ff */
[C---:B------:R-:W-:Y:S01]  /*1060*/  IMAD.WIDE R46, R24.reuse, 0x4, R46 ;  /* 0x00000004182e7825 */ /* 0x040fe200078e022e */
[----:B0-----:R-:W0:Y:S01]  /*1070*/  LDC.64 R50, c[0x0][0x280] ;  /* 0x0000a000ff327b82 */ /* 0x001e220000000a00 */
[----:B------:R-:W3:Y:S02]  /*1080*/  LDG.E.EL R54, desc[UR6][R54.64] ;  /* 0x0000000636367981 */ /* 0x000ee4000c2e1900 */
[----:B------:R-:W-:Y:S02]  /*1090*/  IMAD.WIDE R22, R24, 0x4, R22 ;  /* 0x0000000418167825 */ /* 0x000fe400078e0216 */
[----:B------:R1:W3:Y:S02]  /*10a0*/  LDG.E.EL R33, desc[UR6][R46.64] ;  /* 0x000000062e217981 */ /* 0x0002e4000c2e1900 */
[----:B------:R-:W-:-:S02]  /*10b0*/  IMAD.X R13, R26, 0x1, R13, P1 ;  /* 0x000000011a0d7824 */ /* 0x000fc400008e060d */
[----:B------:R1:W3:Y:S04]  /*10c0*/  LDG.E.EL R41, desc[UR6][R20.64] ;  /* 0x0000000614297981 */ /* 0x0002e8000c2e1900 */
[----:B------:R-:W3:Y:S01]  /*10d0*/  LDG.E.EL R40, desc[UR6][R22.64] ;  /* 0x0000000616287981 */ /* 0x000ee2000c2e1900 */
[----:B-1----:R-:W-:-:S04]  /*10e0*/  IMAD.WIDE R46, R36, 0x4, R34 ;  /* 0x00000004242e7825 */ /* 0x002fc800078e0222 */
[----:B------:R-:W-:Y:S01]  /*10f0*/  IMAD.WIDE R20, R8, 0x8, R42 ;  /* 0x0000000808147825 */ /* 0x000fe200078e022a */
[----:B------:R-:W-:Y:S01]  /*1100*/  IADD3 R44, P0, R27, R44, RZ ;  /* 0x0000002c1b2c7210 */ /* 0x000fe20007f1e0ff */
[----:B------:R-:W3:Y:S02]  /*1110*/  LDG.E.EL R48, desc[UR6][R46.64] ;  /* 0x000000062e307981 */ /* 0x000ee4000c2e1900 */
[--C-:B------:R-:W-:Y:S02]  /*1120*/  IMAD.WIDE R36, R36, 0x4, R12.reuse ;  /* 0x0000000424247825 */ /* 0x100fe400078e020c */
[----:B------:R-:W3:Y:S04]  /*1130*/  LDG.E.EL.128 R20, desc[UR6][R20.64] ;  /* 0x0000000614147981 */ /* 0x000ee8000c2e1d00 */
[----:B------:R1:W3:Y:S01]  /*1140*/  LDG.E.EL R39, desc[UR6][R36.64] ;  /* 0x0000000624277981 */ /* 0x0002e2000c2e1900 */
[----:B------:R-:W-:Y:S01]  /*1150*/  IMAD.WIDE R12, R38, 0x4, R12 ;  /* 0x00000004260c7825 */ /* 0x000fe200078e020c */
[----:B-1----:R-:W1:Y:S03]  /*1160*/  LDC.64 R36, c[0x0][0x270] ;  /* 0x00009c00ff247b82 */ /* 0x002e660000000a00 */
[----:B0-----:R-:W-:-:S04]  /*1170*/  IMAD.WIDE R50, R11, 0x8, R50 ;  /* 0x000000080b327825 */ /* 0x001fc800078e0232 */
[----:B------:R-:W-:Y:S02]  /*1180*/  IMAD.WIDE R34, R38, 0x4, R34 ;  /* 0x0000000426227825 */ /* 0x000fe400078e0222 */
[----:B------:R0:W3:Y:S04]  /*1190*/  LDG.E.EL R38, desc[UR6][R12.64] ;  /* 0x000000060c267981 */ /* 0x0000e8000c2e1900 */
[----:B------:R-:W3:Y:S04]  /*11a0*/  LDG.E.EL.64 R50, desc[UR6][R50.64] ;  /* 0x0000000632327981 */ /* 0x000ee8000c2e1b00 */
[----:B------:R4:W3:Y:S01]  /*11b0*/  LDG.E.EL R55, desc[UR6][R34.64] ;  /* 0x0000000622377981 */ /* 0x0008e2000c2e1900 */
[----:B0-----:R-:W-:-:S02]  /*11c0*/  IADD3 R12, P1, R27, R45, RZ ;  /* 0x0000002d1b0c7210 */ /* 0x001fc40007f3e0ff */
[----:B------:R-:W-:-:S03]  /*11d0*/  IADD3.X R45, R25, R15, RZ, P0, !PT ;  /* 0x0000000f192d7210 */ /* 0x000fc600007fe4ff */
[----:B------:R-:W-:Y:S02]  /*11e0*/  IMAD.X R13, R25, 0x1, R26, P1 ;  /* 0x00000001190d7824 */ /* 0x000fe400008e061a */
[----:B----4-:R-:W-:-:S04]  /*11f0*/  IMAD.WIDE R34, R14, 0x4, R44 ;  /* 0x000000040e227825 */ /* 0x010fc800078e022c */
[----:B------:R-:W-:Y:S02]  /*1200*/  IMAD.WIDE R14, R14, 0x4, R12 ;  /* 0x000000040e0e7825 */ /* 0x000fe400078e020c */
[----:B------:R-:W4:Y:S02]  /*1210*/  LDG.E.EL R34, desc[UR6][R34.64] ;  /* 0x0000000622227981 */ /* 0x000f24000c2e1900 */
[C---:B------:R-:W-:Y:S02]  /*1220*/  IMAD.WIDE R44, R24.reuse, 0x4, R44 ;  /* 0x00000004182c7825 */ /* 0x040fe400078e022c */
[----:B------:R-:W4:Y:S02]  /*1230*/  LDG.E.EL R47, desc[UR6][R14.64] ;  /* 0x000000060e2f7981 */ /* 0x000f24000c2e1900 */
[----:B------:R-:W-:-:S04]  /*1240*/  IMAD.WIDE R12, R24, 0x4, R12 ;  /* 0x00000004180c7825 */ /* 0x000fc800078e020c */
[----:B-1----:R-:W-:Y:S01]  /*1250*/  IMAD.WIDE R24, R8, 0x8, R36 ;  /* 0x0000000808187825 */ /* 0x002fe200078e0224 */
[----:B------:R-:W4:Y:S04]  /*1260*/  LDG.E.EL R35, desc[UR6][R44.64] ;  /* 0x000000062c237981 */ /* 0x000f28000c2e1900 */
[----:B------:R0:W4:Y:S04]  /*1270*/  LDG.E.EL R46, desc[UR6][R12.64] ;  /* 0x000000060c2e7981 */ /* 0x000128000c2e1900 */
[----:B------:R-:W4:Y:S01]  /*1280*/  LDG.E.EL.128 R24, desc[UR6][R24.64] ;  /* 0x0000000618187981 */ /* 0x000f22000c2e1d00 */
[----:B------:R-:W-:-:S04]  /*1290*/  FADD R67, -R10, R67 ;  /* 0x000000430a437221 */ /* 0x000fc80000000100 */
[----:B------:R-:W-:Y:S01]  /*12a0*/  FFMA R10, R16, R67, R10 ;  /* 0x00000043100a7223 */ /* 0x000fe2000000000a */
[----:B--2---:R-:W-:Y:S01]  /*12b0*/  FADD R67, -R64, R65 ;  /* 0x0000004140437221 */ /* 0x004fe20000000100 */
[----:B------:R-:W-:-:S03]  /*12c0*/  FADD R61, -R58, R61 ;  /* 0x0000003d3a3d7221 */ /* 0x000fc60000000100 */
[----:B0-----:R-:W-:Y:S01]  /*12d0*/  FFMA R12, R16, R67, R64 ;  /* 0x00000043100c7223 */ /* 0x001fe20000000040 */
[----:B-----5:R-:W-:Y:S01]  /*12e0*/  FADD R64, -R59, R28 ;  /* 0x0000001c3b407221 */ /* 0x020fe20000000100 */
[----:B------:R-:W-:Y:S01]  /*12f0*/  FFMA R15, R17, R61, R58 ;  /* 0x0000003d110f7223 */ /* 0x000fe2000000003a */
[----:B------:R-:W-:Y:S02]  /*1300*/  FADD R44, -R29, R49 ;  /* 0x000000311d2c7221 */ /* 0x000fe40000000100 */
[----:B------:R-:W-:Y:S02]  /*1310*/  FFMA R14, R17, R64, R59 ;  /* 0x00000040110e7223 */ /* 0x000fe4000000003b */
[----:B------:R-:W-:Y:S01]  /*1320*/  FFMA R29, R18, R44, R29 ;  /* 0x0000002c121d7223 */ /* 0x000fe2000000001d */
[----:B---3--:R-:W-:-:S04]  /*1330*/  FADD R45, -R30, R32 ;  /* 0x000000201e2d7221 */ /* 0x008fc80000000100 */
[----:B------:R-:W-:Y:S01]  /*1340*/  FFMA R30, R18, R45, R30 ;  /* 0x0000002d121e7223 */ /* 0x000fe2000000001e */
[----:B------:R-:W-:-:S04]  /*1350*/  FADD R65, -R6, R66 ;  /* 0x0000004206417221 */ /* 0x000fc80000000100 */
[----:B------:R-:W-:Y:S01]  /*1360*/  FFMA R6, R16, R65, R6 ;  /* 0x0000004110067223 */ /* 0x000fe20000000006 */
[----:B------:R-:W-:Y:S01]  /*1370*/  FADD R63, -R62, R63 ;  /* 0x0000003f3e3f7221 */ /* 0x000fe20000000100 */
[----:B------:R-:W-:-:S04]  /*1380*/  FADD R13, -R56, R60 ;  /* 0x0000003c380d7221 */ /* 0x000fc80000000100 */
[----:B------:R-:W-:Y:S01]  /*1390*/  FFMA R13, R17, R13, R56 ;  /* 0x0000000d110d7223 */ /* 0x000fe20000000038 */
[----:B------:R-:W-:-:S04]  /*13a0*/  FADD R57, -R54, R57 ;  /* 0x0000003936397221 */ /* 0x000fc80000000100 */
[----:B------:R-:W-:Y:S01]  /*13b0*/  FFMA R32, R17, R57, R54 ;  /* 0x0000003911207223 */ /* 0x000fe20000000036 */
[----:B------:R-:W-:Y:S01]  /*13c0*/  FFMA R28, R16, R63, R62 ;  /* 0x0000003f101c7223 */ /* 0x000fe2000000003e */
[----:B------:R-:W-:Y:S01]  /*13d0*/  FADD R16, -R31, R41 ;  /* 0x000000291f107221 */ /* 0x000fe20000000100 */
[----:B------:R-:W-:Y:S02]  /*13e0*/  FADD R44, -R33, R40 ;  /* 0x00000028212c7221 */ /* 0x000fe40000000100 */
[----:B------:R-:W0:Y:S01]  /*13f0*/  LDC.64 R40, c[0x0][0x250] ;  /* 0x00009400ff287b82 */ /* 0x000e220000000a00 */
[----:B------:R-:W-:Y:S02]  /*1400*/  IADD3 R49, P1, R20, 0xa, RZ ;  /* 0x0000000a14317810 */ /* 0x000fe40007f3e0ff */
[----:B------:R-:W-:Y:S02]  /*1410*/  IADD3 R17, P2, R22, 0xa, RZ ;  /* 0x0000000a16117810 */ /* 0x000fe40007f5e0ff */
[----:B------:R-:W-:-:S02]  /*1420*/  IADD3.X R57, RZ, R21, RZ, P1, !PT ;  /* 0x00000015ff397210 */ /* 0x000fc40000ffe4ff */
[----:B------:R-:W-:Y:S01]  /*1430*/  ISETP.GE.AND P1, PT, R23, RZ, PT ;  /* 0x000000ff1700720c */ /* 0x000fe20003f26270 */
[----:B------:R-:W-:Y:S01]  /*1440*/  IMAD.X R45, RZ, RZ, R23, P2 ;  /* 0x000000ffff2d7224 */ /* 0x000fe200010e0617 */
[----:B------:R-:W-:Y:S02]  /*1450*/  ISETP.GE.AND P0, PT, R21, RZ, PT ;  /* 0x000000ff1500720c */ /* 0x000fe40003f06270 */
[----:B------:R-:W-:Y:S02]  /*1460*/  SEL R17, R17, R22, !P1 ;  /* 0x0000001611117207 */ /* 0x000fe40004800000 */
[----:B------:R-:W-:Y:S02]  /*1470*/  SEL R22, R45, R23, !P1 ;  /* 0x000000172d167207 */ /* 0x000fe40004800000 */
[----:B------:R-:W-:Y:S01]  /*1480*/  IADD3 R23, P1, R52, 0xa, RZ ;  /* 0x0000000a34177810 */ /* 0x000fe20007f3e0ff */
[C---:B------:R-:W-:Y:S01]  /*1490*/  FFMA R31, R18.reuse, R16, R31 ;  /* 0x00000010121f7223 */ /* 0x040fe2000000001f */
[----:B------:R-:W-:Y:S01]  /*14a0*/  FFMA R33, R18, R44, R33 ;  /* 0x0000002c12217223 */ /* 0x000fe20000000021 */
[----:B------:R-:W-:-:S02]  /*14b0*/  SEL R18, R49, R20, !P0 ;  /* 0x0000001431127207 */ /* 0x000fc40004000000 */
[----:B------:R-:W-:Y:S02]  /*14c0*/  SEL R21, R57, R21, !P0 ;  /* 0x0000001539157207 */ /* 0x000fe40004000000 */
[----:B------:R-:W-:Y:S02]  /*14d0*/  IADD3.X R45, RZ, R53, RZ, P1, !PT ;  /* 0x00000035ff2d7210 */ /* 0x000fe40000ffe4ff */
[----:B------:R-:W-:Y:S02]  /*14e0*/  ISETP.GE.AND P0, PT, R53, RZ, PT ;  /* 0x000000ff3500720c */ /* 0x000fe40003f06270 */
[----:B------:R-:W-:Y:S02]  /*14f0*/  LEA R16, P1, R17, UR8, 0x2 ;  /* 0x0000000811107c11 */ /* 0x000fe4000f8210ff */
[----:B------:R-:W-:Y:S02]  /*1500*/  LEA R20, P2, R18, UR8, 0x2 ;  /* 0x0000000812147c11 */ /* 0x000fe4000f8410ff */
[----:B------:R-:W-:-:S02]  /*1510*/  SEL R54, R45, R53, !P0 ;  /* 0x000000352d367207 */ /* 0x000fc40004000000 */
[----:B------:R-:W-:Y:S02]  /*1520*/  LEA.HI.X R17, R17, UR9, R22, 0x2, P1 ;  /* 0x0000000911117c11 */ /* 0x000fe400088f1416 */
[----:B------:R-:W-:Y:S02]  /*1530*/  IADD3 R45, P1, R50, 0xa, RZ ;  /* 0x0000000a322d7810 */ /* 0x000fe40007f3e0ff */
[----:B------:R-:W-:Y:S02]  /*1540*/  LEA.HI.X R21, R18, UR9, R21, 0x2, P2 ;  /* 0x0000000912157c11 */ /* 0x000fe400090f1415 */
[----:B------:R-:W-:Y:S02]  /*1550*/  SEL R52, R23, R52, !P0 ;  /* 0x0000003417347207 */ /* 0x000fe40004000000 */
[----:B------:R-:W-:Y:S02]  /*1560*/  ISETP.GE.AND P0, PT, R51, RZ, PT ;  /* 0x000000ff3300720c */ /* 0x000fe40003f06270 */
[----:B------:R-:W-:Y:S01]  /*1570*/  IADD3.X R53, RZ, R51, RZ, P1, !PT ;  /* 0x00000033ff357210 */ /* 0x000fe20000ffe4ff */
[----:B------:R-:W-:Y:S01]  /*1580*/  IMAD R54, R54, 0x28, RZ ;  /* 0x0000002836367824 */ /* 0x000fe200078e02ff */
[----:B------:R-:W-:Y:S01]  /*1590*/  SEL R50, R45, R50, !P0 ;  /* 0x000000322d327207 */ /* 0x000fe20004000000 */
[----:B------:R-:W-:Y:S01]  /*15a0*/  IMAD.WIDE.U32 R22, R52, 0x28, R20 ;  /* 0x0000002834167825 */ /* 0x000fe200078e0014 */
[----:B------:R-:W-:-:S03]  /*15b0*/  SEL R51, R53, R51, !P0 ;  /* 0x0000003335337207 */ /* 0x000fc60004000000 */
[----:B0-----:R-:W-:-:S04]  /*15c0*/  IMAD.WIDE R40, R11, 0x4, R40 ;  /* 0x000000040b287825 */ /* 0x001fc800078e0228 */
[----:B------:R-:W-:Y:S01]  /*15d0*/  IMAD.IADD R23, R23, 0x1, R54 ;  /* 0x0000000117177824 */ /* 0x000fe200078e0236 */
[----:B------:R0:W2:Y:S01]  /*15e0*/  LDG.E.EL R58, desc[UR6][R40.64] ;  /* 0x00000006283a7981 */ /* 0x0000a2000c2e1900 */
[----:B------:R-:W-:Y:S02]  /*15f0*/  IMAD R49, R2, 0x64, RZ ;  /* 0x0000006402317824 */ /* 0x000fe400078e02ff */
[----:B------:R-:W-:Y:S02]  /*1600*/  IMAD R51, R51, 0x28, RZ ;  /* 0x0000002833337824 */ /* 0x000fe400078e02ff */
[----:B------:R-:W-:-:S04]  /*1610*/  IMAD.WIDE.U32 R20, R50, 0x28, R20 ;  /* 0x0000002832147825 */ /* 0x000fc800078e0014 */
[----:B------:R-:W-:Y:S01]  /*1620*/  FADD R39, -R48, R39 ;  /* 0x0000002730277221 */ /* 0x000fe20000000100 */
[----:B------:R-:W-:Y:S01]  /*1630*/  FADD R38, -R55, R38 ;  /* 0x0000002637267221 */ /* 0x000fe20000000100 */
[----:B----4-:R-:W-:Y:S01]  /*1640*/  IADD3 R45, P1, R24, 0xa, RZ ;  /* 0x0000000a182d7810 */ /* 0x010fe20007f3e0ff */
[----:B0-----:R-:W-:Y:S01]  /*1650*/  IMAD.WIDE R40, R49, 0x4, R22 ;  /* 0x0000000431287825 */ /* 0x001fe200078e0216 */
[----:B------:R-:W-:-:S03]  /*1660*/  ISETP.GE.AND P0, PT, R25, RZ, PT ;  /* 0x000000ff1900720c */ /* 0x000fc60003f06270 */
[----:B------:R-:W-:Y:S01]  /*1670*/  IMAD.IADD R63, R21, 0x1, R51 ;  /* 0x00000001153f7824 */ /* 0x000fe200078e0233 */
[----:B------:R-:W-:Y:S01]  /*1680*/  IADD3.X R21, RZ, R25, RZ, P1, !PT ;  /* 0x00000019ff157210 */ /* 0x000fe20000ffe4ff */
[----:B------:R-:W-:Y:S01]  /*1690*/  FFMA R48, R19, R39, R48 ;  /* 0x0000002713307223 */ /* 0x000fe20000000030 */
[----:B------:R-:W-:Y:S01]  /*16a0*/  SEL R18, R45, R24, !P0 ;  /* 0x000000182d127207 */ /* 0x000fe20004000000 */
[----:B------:R-:W-:Y:S01]  /*16b0*/  FFMA R55, R19, R38, R55 ;  /* 0x0000002613377223 */ /* 0x000fe20000000037 */
[----:B------:R0:W3:Y:S01]  /*16c0*/  LDG.E.EL R53, desc[UR6][R40.64] ;  /* 0x0000000628357981 */ /* 0x0000e2000c2e1900 */
[----:B------:R-:W-:Y:S01]  /*16d0*/  IMAD.WIDE.U32 R38, R52, 0x28, R16 ;  /* 0x0000002834267825 */ /* 0x000fe200078e0010 */
[----:B------:R-:W-:-:S03]  /*16e0*/  SEL R25, R21, R25, !P0 ;  /* 0x0000001915197207 */ /* 0x000fc60004000000 */
[----:B------:R-:W-:Y:S02]  /*16f0*/  IMAD.MOV.U32 R62, RZ, RZ, R20 ;  /* 0x000000ffff3e7224 */ /* 0x000fe400078e0014 */
[----:B0-----:R-:W-:Y:S01]  /*1700*/  IMAD.WIDE.U32 R40, R50, 0x28, R16 ;  /* 0x0000002832287825 */ /* 0x001fe200078e0010 */
[----:B------:R-:W-:-:S04]  /*1710*/  LEA R16, P0, R18, UR8, 0x2 ;  /* 0x0000000812107c11 */ /* 0x000fc8000f8010ff */
[----:B------:R-:W-:Y:S01]  /*1720*/  LEA.HI.X R17, R18, UR9, R25, 0x2, P0 ;  /* 0x0000000912117c11 */ /* 0x000fe200080f1419 */
[----:B------:R-:W-:Y:S01]  /*1730*/  IMAD.WIDE R20, R49, 0x4, R62 ;  /* 0x0000000431147825 */ /* 0x000fe200078e023e */
[----:B------:R-:W-:Y:S02]  /*1740*/  IADD3 R56, R49, 0x640, RZ ;  /* 0x0000064031387810 */ /* 0x000fe40007ffe0ff */
[----:B------:R-:W-:Y:S01]  /*1750*/  IADD3 R41, R51, R41, RZ ;  /* 0x0000002933297210 */ /* 0x000fe20007ffe0ff */
[--C-:B------:R-:W-:Y:S01]  /*1760*/  IMAD.WIDE.U32 R68, R52, 0x28, R16.reuse ;  /* 0x0000002834447825 */ /* 0x100fe200078e0010 */
[----:B------:R0:W4:Y:S03]  /*1770*/  LDG.E.EL R61, desc[UR6][R20.64] ;  /* 0x00000006143d7981 */ /* 0x000126000c2e1900 */
[----:B------:R-:W-:Y:S01]  /*1780*/  IMAD.WIDE.U32 R16, R50, 0x28, R16 ;  /* 0x0000002832107825 */ /* 0x000fe200078e0010 */
[----:B------:R-:W-:-:S03]  /*1790*/  IADD3 R25, P1, R26, 0xa, RZ ;  /* 0x0000000a1a197810 */ /* 0x000fc60007f3e0ff */
[----:B------:R-:W-:-:S04]  /*17a0*/  IMAD.WIDE R22, R56, 0x4, R22 ;  /* 0x0000000438167825 */ /* 0x000fc800078e0216 */
[----:B0-----:R-:W-:Y:S01]  /*17b0*/  IMAD.WIDE R20, R49, 0x4, R40 ;  /* 0x0000000431147825 */ /* 0x001fe200078e0228 */
[----:B------:R-:W-:Y:S01]  /*17c0*/  ISETP.GE.AND P0, PT, R27, RZ, PT ;  /* 0x000000ff1b00720c */ /* 0x000fe20003f06270 */
[----:B------:R0:W5:Y:S02]  /*17d0*/  LDG.E.EL R57, desc[UR6][R22.64] ;  /* 0x0000000616397981 */ /* 0x000164000c2e1900 */
[----:B------:R-:W-:Y:S02]  /*17e0*/  IMAD.IADD R39, R54, 0x1, R39 ;  /* 0x0000000136277824 */ /* 0x000fe400078e0227 */
[----:B------:R-:W-:Y:S01]  /*17f0*/  IMAD.IADD R17, R51, 0x1, R17 ;  /* 0x0000000133117824 */ /* 0x000fe200078e0211 */
[----:B------:R1:W3:Y:S01]  /*1800*/  LDG.E.EL R60, desc[UR6][R20.64] ;  /* 0x00000006143c7981 */ /* 0x0002e2000c2e1900 */
[----:B------:R-:W-:Y:S01]  /*1810*/  IMAD.WIDE R62, R56, 0x4, R62 ;  /* 0x00000004383e7825 */ /* 0x000fe200078e023e */
[----:B------:R-:W-:-:S03]  /*1820*/  IADD3 R69, R54, R69, RZ ;  /* 0x0000004536457210 */ /* 0x000fc60007ffe0ff */
[----:B0-----:R-:W-:Y:S01]  /*1830*/  IMAD.WIDE R22, R49, 0x4, R38 ;  /* 0x0000000431167825 */ /* 0x001fe200078e0226 */
[----:B------:R-:W-:Y:S01]  /*1840*/  SEL R18, R25, R26, !P0 ;  /* 0x0000001a19127207 */ /* 0x000fe20004000000 */
[----:B------:R-:W3:Y:S01]  /*1850*/  LDG.E.EL R62, desc[UR6][R62.64] ;  /* 0x000000063e3e7981 */ /* 0x000ee2000c2e1900 */
[----:B------:R-:W0:Y:S01]  /*1860*/  LDC.64 R24, c[0x0][0x278] ;  /* 0x00009e00ff187b82 */ /* 0x000e220000000a00 */
[----:B------:R-:W-:Y:S02]  /*1870*/  IMAD.X R45, RZ, RZ, R27, P1 ;  /* 0x000000ffff2d7224 */ /* 0x000fe400008e061b */
[----:B-1----:R-:W-:Y:S01]  /*1880*/  IMAD.WIDE R20, R49, 0x4, R16 ;  /* 0x0000000431147825 */ /* 0x002fe200078e0210 */
[----:B------:R1:W3:Y:S02]  /*1890*/  LDG.E.EL R59, desc[UR6][R22.64] ;  /* 0x00000006163b7981 */ /* 0x0002e4000c2e1900 */
[----:B------:R-:W-:Y:S02]  /*18a0*/  SEL R27, R45, R27, !P0 ;  /* 0x0000001b2d1b7207 */ /* 0x000fe40004000000 */
[C---:B------:R-:W-:Y:S01]  /*18b0*/  LEA R44, P0, R18.reuse, UR8, 0x2 ;  /* 0x00000008122c7c11 */ /* 0x040fe2000f8010ff */
[----:B------:R1:W4:Y:S02]  /*18c0*/  LDG.E.EL R63, desc[UR6][R20.64] ;  /* 0x00000006143f7981 */ /* 0x000324000c2e1900 */
[----:B-1----:R-:W-:Y:S01]  /*18d0*/  IMAD.WIDE R22, R49, 0x4, R68 ;  /* 0x0000000431167825 */ /* 0x002fe200078e0244 */
[----:B------:R-:W-:-:S03]  /*18e0*/  LEA.HI.X R45, R18, UR9, R27, 0x2, P0 ;  /* 0x00000009122d7c11 */ /* 0x000fc600080f141b */
[----:B------:R-:W-:Y:S01]  /*18f0*/  IMAD.WIDE R20, R9, 0x8, R42 ;  /* 0x0000000809147825 */ /* 0x000fe200078e022a */
[----:B------:R-:W3:Y:S03]  /*1900*/  LDG.E.EL R67, desc[UR6][R22.64] ;  /* 0x0000000616437981 */ /* 0x000ee6000c2e1900 */
[----:B------:R-:W-:Y:S02]  /*1910*/  IMAD.WIDE.U32 R42, R52, 0x28, R44 ;  /* 0x00000028342a7825 */ /* 0x000fe400078e002c */
[----:B------:R-:W3:Y:S02]  /*1920*/  LDG.E.EL.128 R20, desc[UR6][R20.64] ;  /* 0x0000000614147981 */ /* 0x000ee4000c2e1d00 */
[----:B------:R-:W-:Y:S01]  /*1930*/  IMAD.WIDE R16, R56, 0x4, R16 ;  /* 0x0000000438107825 */ /* 0x000fe200078e0210 */
[----:B------:R-:W-:-:S03]  /*1940*/  IADD3 R43, R54, R43, RZ ;  /* 0x0000002b362b7210 */ /* 0x000fc60007ffe0ff */
[----:B------:R-:W-:Y:S01]  /*1950*/  IMAD.WIDE.U32 R44, R50, 0x28, R44 ;  /* 0x00000028322c7825 */ /* 0x000fe200078e002c */
[----:B------:R1:W4:Y:S03]  /*1960*/  LDG.E.EL R65, desc[UR6][R16.64] ;  /* 0x0000000610417981 */ /* 0x000326000c2e1900 */
[----:B------:R-:W-:Y:S02]  /*1970*/  IMAD.IADD R45, R51, 0x1, R45 ;  /* 0x00000001332d7824 */ /* 0x000fe400078e022d */
[----:B-1----:R-:W-:-:S05]  /*1980*/  IMAD.WIDE R16, R49, 0x4, R42 ;  /* 0x0000000431107825 */ /* 0x002fca00078e022a */
[----:B------:R1:W5:Y:S01]  /*1990*/  LDG.E.EL R66, desc[UR6][R16.64] ;  /* 0x0000000610427981 */ /* 0x000362000c2e1900 */
[----:B------:R-:W-:Y:S01]  /*19a0*/  FADD R47, -R34, R47 ;  /* 0x0000002f222f7221 */ /* 0x000fe20000000100 */
[----:B------:R-:W-:Y:S01]  /*19b0*/  FADD R46, -R35, R46 ;  /* 0x0000002e232e7221 */ /* 0x000fe20000000100 */
[----:B-1----:R-:W-:-:S05]  /*19c0*/  IMAD.WIDE R16, R49, 0x4, R44 ;  /* 0x0000000431107825 */ /* 0x002fca00078e022c */
[----:B------:R1:W5:Y:S01]  /*19d0*/  LDG.E.EL R64, desc[UR6][R16.64] ;  /* 0x0000000610407981 */ /* 0x000362000c2e1900 */
[----:B------:R-:W-:-:S04]  /*19e0*/  IMAD.WIDE R68, R56, 0x4, R68 ;  /* 0x0000000438447825 */ /* 0x000fc800078e0244 */
[C---:B------:R-:W-:Y:S01]  /*19f0*/  FFMA R34, R19.reuse, R47, R34 ;  /* 0x0000002f13227223 */ /* 0x040fe20000000022 */
[----:B------:R-:W-:Y:S01]  /*1a00*/  FFMA R46, R19, R46, R35 ;  /* 0x0000002e132e7223 */ /* 0x000fe20000000023 */
[----:B0-----:R-:W-:Y:S01]  /*1a10*/  IMAD.WIDE R24, R8, 0x4, R24 ;  /* 0x0000000408187825 */ /* 0x001fe200078e0218 */
[----:B------:R-:W5:Y:S03]  /*1a20*/  LDG.E.EL R68, desc[UR6][R68.64] ;  /* 0x0000000644447981 */ /* 0x000f66000c2e1900 */
[----:B-1----:R-:W-:Y:S02]  /*1a30*/  IMAD.WIDE R16, R9, 0x8, R36 ;  /* 0x0000000809107825 */ /* 0x002fe400078e0224 */
[----:B------:R-:W5:Y:S04]  /*1a40*/  LDG.E.EL.128 R24, desc[UR6][R24.64] ;  /* 0x0000000618187981 */ /* 0x000f68000c2e1d00 */
[----:B------:R-:W5:Y:S01]  /*1a50*/  LDG.E.EL.128 R16, desc[UR6][R16.64] ;  /* 0x0000000610107981 */ /* 0x000f62000c2e1d00 */
[----:B------:R-:W-:-:S04]  /*1a60*/  LOP3.LUT R35, R4, 0x1fc, RZ, 0xc0, !PT ;  /* 0x000001fc04237812 */ /* 0x000fc800078ec0ff */
[----:B------:R-:W-:-:S04]  /*1a70*/  LOP3.LUT R4, R35, 0x200, RZ, 0xfc, !PT ;  /* 0x0000020023047812 */ /* 0x000fc800078efcff */
[----:B------:R-:W-:Y:S02]  /*1a80*/  SHF.R.U32.HI R4, RZ, 0x3, R4 ;  /* 0x00000003ff047819 */ /* 0x000fe40000011604 */
[----:B------:R-:W-:Y:S02]  /*1a90*/  SHF.R.U32.HI R5, RZ, 0x1, R5 ;  /* 0x00000001ff057819 */ /* 0x000fe40000011605 */
[----:B------:R-:W-:Y:S02]  /*1aa0*/  LOP3.LUT R36, R4, 0x7c, RZ, 0xc0, !PT ;  /* 0x0000007c04247812 */ /* 0x000fe400078ec0ff */
[----:B------:R-:W-:-:S03]  /*1ab0*/  LOP3.LUT R5, R5, 0x3c, RZ, 0xc0, !PT ;  /* 0x0000003c05057812 */ /* 0x000fc600078ec0ff */
[----:B------:R-:W-:Y:S01]  /*1ac0*/  VIADD R36, R36, UR4 ;  /* 0x0000000424247c36 */ /* 0x000fe20008000000 */
[----:B------:R-:W-:Y:S01]  /*1ad0*/  IADD3 R4, R5, UR4, RZ ;  /* 0x0000000405047c10 */ /* 0x000fe2000fffe0ff */
[----:B------:R-:W-:Y:S01]  /*1ae0*/  FADD R31, -R30, R31 ;  /* 0x0000001f1e1f7221 */ /* 0x000fe20000000100 */
[----:B------:R-:W-:Y:S01]  /*1af0*/  FADD R32, -R15, R32 ;  /* 0x000000200f207221 */ /* 0x000fe20000000100 */
[C---:B------:R-:W-:Y:S01]  /*1b00*/  IMAD R37, R35.reuse, 0x4, R36 ;  /* 0x0000000423257824 */ /* 0x040fe200078e0224 */
[----:B------:R-:W-:Y:S01]  /*1b10*/  LEA R4, R35, R4, 0x2 ;  /* 0x0000000423047211 */ /* 0x000fe200078e10ff */
[----:B------:R-:W-:Y:S01]  /*1b20*/  FADD R47, -R12, R28 ;  /* 0x0000001c0c2f7221 */ /* 0x000fe20000000100 */
[----:B------:R-:W-:Y:S01]  /*1b30*/  FADD R46, -R55, R46 ;  /* 0x0000002e372e7221 */ /* 0x000fe20000000100 */
[C---:B------:R-:W-:Y:S01]  /*1b40*/  IMAD.WIDE R44, R56.reuse, 0x4, R44 ;  /* 0x00000004382c7825 */ /* 0x040fe200078e022c */
[----:B------:R-:W0:Y:S03]  /*1b50*/  LDS R35, [R37+0x808] ;  /* 0x0008080025237984 */ /* 0x000e260000000800 */
[----:B------:R-:W-:Y:S01]  /*1b60*/  FADD R36, -R29, R33 ;  /* 0x000000211d247221 */ /* 0x000fe20000000100 */
[----:B------:R-:W-:Y:S01]  /*1b70*/  ULDC.64 UR4, c[0x0][0x2a0] ;  /* 0x0000a80000047ab9 */ /* 0x000fe20000000a00 */
[----:B------:R-:W1:Y:S01]  /*1b80*/  LDS R5, [R37+0x804] ;  /* 0x0008040025057984 */ /* 0x000e620000000800 */
[----:B------:R-:W-:-:S04]  /*1b90*/  IMAD.WIDE R42, R56, 0x4, R42 ;  /* 0x00000004382a7825 */ /* 0x000fc800078e022a */
[----:B------:R-:W-:-:S04]  /*1ba0*/  IMAD.WIDE R38, R56, 0x4, R38 ;  /* 0x0000000438267825 */ /* 0x000fc800078e0226 */
[C---:B--2---:R-:W-:Y:S02]  /*1bb0*/  FFMA R33, R58.reuse, R36, R29 ;  /* 0x000000243a217223 */ /* 0x044fe4000000001d */
[----:B------:R-:W2:Y:S04]  /*1bc0*/  LDS R29, [R37+0x80c] ;  /* 0x00080c00251d7984 */ /* 0x000ea80000000800 */
[----:B------:R-:W2:Y:S01]  /*1bd0*/  LDS R36, [R37+0x800] ;  /* 0x0008000025247984 */ /* 0x000ea20000000800 */
[----:B------:R-:W-:Y:S01]  /*1be0*/  FFMA R30, R58, R31, R30 ;  /* 0x0000001f3a1e7223 */ /* 0x000fe2000000001e */
[----:B------:R-:W-:-:S04]  /*1bf0*/  FADD R31, -R14, R13 ;  /* 0x0000000d0e1f7221 */ /* 0x000fc80000000100 */
[C---:B------:R-:W-:Y:S01]  /*1c00*/  FFMA R14, R58.reuse, R31, R14 ;  /* 0x0000001f3a0e7223 */ /* 0x040fe2000000000e */
[C---:B------:R-:W-:Y:S01]  /*1c10*/  FFMA R28, R58.reuse, R32, R15 ;  /* 0x000000203a1c7223 */ /* 0x040fe2000000000f */
[----:B------:R-:W-:Y:S01]  /*1c20*/  FFMA R15, R58, R47, R12 ;  /* 0x0000002f3a0f7223 */ /* 0x000fe2000000000c */
[----:B0-----:R-:W-:Y:S01]  /*1c30*/  FADD R12, R35, R33 ;  /* 0x00000021230c7221 */ /* 0x001fe20000000000 */
[----:B------:R-:W-:Y:S01]  /*1c40*/  FADD R13, -R10, R6 ;  /* 0x000000060a0d7221 */ /* 0x000fe20000000100 */
[----:B------:R-:W-:Y:S01]  /*1c50*/  FFMA R55, R58, R46, R55 ;  /* 0x0000002e3a377223 */ /* 0x000fe20000000037 */
[----:B------:R-:W-:Y:S01]  /*1c60*/  FADD R47, -R48, R34 ;  /* 0x00000022302f7221 */ /* 0x000fe20000000100 */
[----:B-1----:R-:W-:Y:S01]  /*1c70*/  FADD R5, R5, R28 ;  /* 0x0000001c05057221 */ /* 0x002fe20000000000 */
[C---:B------:R-:W-:Y:S02]  /*1c80*/  FFMA R10, R58.reuse, R13, R10 ;  /* 0x0000000d3a0a7223 */ /* 0x040fe4000000000a */
[----:B------:R-:W-:Y:S01]  /*1c90*/  FFMA R48, R58, R47, R48 ;  /* 0x0000002f3a307223 */ /* 0x000fe20000000030 */
[----:B--2---:R-:W-:Y:S01]  /*1ca0*/  FADD R13, R29, R55 ;  /* 0x000000371d0d7221 */ /* 0x004fe20000000000 */
[----:B------:R-:W-:-:S04]  /*1cb0*/  IMAD.WIDE R28, R56, 0x4, R40 ;  /* 0x00000004381c7825 */ /* 0x000fc800078e0228 */
[----:B------:R-:W-:Y:S02]  /*1cc0*/  FADD R6, R36, R15 ;  /* 0x0000000f24067221 */ /* 0x000fe40000000000 */
[----:B------:R-:W2:Y:S04]  /*1cd0*/  LDG.E.EL R15, desc[UR6][R38.64] ;  /* 0x00000006260f7981 */ /* 0x000ea8000c2e1900 */
[----:B------:R-:W2:Y:S04]  /*1ce0*/  LDG.E.EL R28, desc[UR6][R28.64] ;  /* 0x000000061c1c7981 */ /* 0x000ea8000c2e1900 */
[----:B------:R0:W2:Y:S01]  /*1cf0*/  LDG.E.EL R29, desc[UR6][R44.64] ;  /* 0x000000062c1d7981 */ /* 0x0000a2000c2e1900 */
[----:B---3--:R-:W-:-:S02]  /*1d00*/  ISETP.GE.AND P0, PT, R21, RZ, PT ;  /* 0x000000ff1500720c */ /* 0x008fc40003f06270 */
[----:B------:R-:W-:-:S04]  /*1d10*/  IADD3 R31, P1, R20, 0xa, RZ ;  /* 0x0000000a141f7810 */ /* 0x000fc80007f3e0ff */
[----:B------:R-:W-:Y:S02]  /*1d20*/  SEL R32, R31, R20, !P0 ;  /* 0x000000141f207207 */ /* 0x000fe40004000000 */
[----:B------:R-:W-:Y:S01]  /*1d30*/  IADD3.X R20, RZ, R21, RZ, P1, !PT ;  /* 0x00000015ff147210 */ /* 0x000fe20000ffe4ff */
[----:B------:R-:W-:Y:S01]  /*1d40*/  FADD R46, -R53, R67 ;  /* 0x00000043352e7221 */ /* 0x000fe20000000100 */
[----:B----4-:R-:W-:Y:S01]  /*1d50*/  FADD R41, -R61, R63 ;  /* 0x0000003f3d297221 */ /* 0x010fe20000000100 */
[----:B------:R1:W2:Y:S01]  /*1d60*/  LDG.E.EL R31, desc[UR6][R42.64] ;  /* 0x000000062a1f7981 */ /* 0x0002a2000c2e1900 */
[----:B------:R-:W-:Y:S02]  /*1d70*/  SEL R21, R20, R21, !P0 ;  /* 0x0000001514157207 */ /* 0x000fe40004000000 */
[----:B------:R-:W-:Y:S02]  /*1d80*/  LEA R20, P0, R32, UR8, 0x2 ;  /* 0x0000000820147c11 */ /* 0x000fe4000f8010ff */
[----:B------:R-:W-:-:S02]  /*1d90*/  IADD3 R33, P1, R22, 0xa, RZ ;  /* 0x0000000a16217810 */ /* 0x000fc40007f3e0ff */
[----:B------:R-:W-:Y:S02]  /*1da0*/  LEA.HI.X R21, R32, UR9, R21, 0x2, P0 ;  /* 0x0000000920157c11 */ /* 0x000fe400080f1415 */
[----:B------:R-:W-:Y:S01]  /*1db0*/  ISETP.GE.AND P0, PT, R23, RZ, PT ;  /* 0x000000ff1700720c */ /* 0x000fe20003f06270 */
[----:B------:R-:W-:-:S03]  /*1dc0*/  IMAD.X R35, RZ, RZ, R23, P1 ;  /* 0x000000ffff237224 */ /* 0x000fc600008e0617 */
[----:B------:R-:W-:Y:S02]  /*1dd0*/  SEL R34, R33, R22, !P0 ;  /* 0x0000001621227207 */ /* 0x000fe40004000000 */
[----:B------:R-:W-:Y:S02]  /*1de0*/  SEL R23, R35, R23, !P0 ;  /* 0x0000001723177207 */ /* 0x000fe40004000000 */
[----:B------:R-:W-:Y:S01]  /*1df0*/  LEA R22, P0, R34, UR8, 0x2 ;  /* 0x0000000822167c11 */ /* 0x000fe2000f8010ff */
[----:B------:R-:W-:-:S03]  /*1e00*/  IMAD.WIDE.U32 R36, R50, 0x28, R20 ;  /* 0x0000002832247825 */ /* 0x000fc600078e0014 */
[----:B------:R-:W-:Y:S01]  /*1e10*/  LEA.HI.X R23, R34, UR9, R23, 0x2, P0 ;  /* 0x0000000922177c11 */ /* 0x000fe200080f1417 */
[----:B------:R-:W-:-:S04]  /*1e20*/  IMAD.WIDE.U32 R32, R52, 0x28, R20 ;  /* 0x0000002834207825 */ /* 0x000fc800078e0014 */
[----:B------:R-:W-:-:S04]  /*1e30*/  IMAD.WIDE.U32 R20, R52, 0x28, R22 ;  /* 0x0000002834147825 */ /* 0x000fc800078e0016 */
[----:B------:R-:W-:-:S04]  /*1e40*/  IMAD.WIDE.U32 R34, R50, 0x28, R22 ;  /* 0x0000002832227825 */ /* 0x000fc800078e0016 */
[----:B------:R-:W-:Y:S02]  /*1e50*/  IMAD.IADD R23, R51, 0x1, R37 ;  /* 0x0000000133177824 */ /* 0x000fe400078e0225 */
[----:B-----5:R-:W-:Y:S01]  /*1e60*/  FADD R68, -R57, R68 ;  /* 0x0000004439447221 */ /* 0x020fe20000000100 */
[----:B0-----:R-:W-:Y:S02]  /*1e70*/  IADD3 R45, P2, R16, 0xa, RZ ;  /* 0x0000000a102d7810 */ /* 0x001fe40007f5e0ff */
[----:B------:R-:W-:Y:S02]  /*1e80*/  IADD3 R37, P3, R18, 0xa, RZ ;  /* 0x0000000a12257810 */ /* 0x000fe40007f7e0ff */
[----:B------:R-:W-:Y:S01]  /*1e90*/  ISETP.GE.AND P0, PT, R17, RZ, PT ;  /* 0x000000ff1100720c */ /* 0x000fe20003f06270 */
[----:B------:R-:W-:Y:S01]  /*1ea0*/  IMAD.X R47, RZ, RZ, R17, P2 ;  /* 0x000000ffff2f7224 */ /* 0x000fe200010e0611 */
[----:B------:R-:W-:Y:S01]  /*1eb0*/  ISETP.GE.AND P1, PT, R19, RZ, PT ;  /* 0x000000ff1300720c */ /* 0x000fe20003f26270 */
[----:B------:R-:W-:Y:S01]  /*1ec0*/  FADD R65, -R62, R65 ;  /* 0x000000413e417221 */ /* 0x000fe20000000100 */
[----:B------:R-:W-:-:S02]  /*1ed0*/  MOV R22, R36 ;  /* 0x0000002400167202 */ /* 0x000fc40000000f00 */
[----:B-1----:R-:W-:Y:S02]  /*1ee0*/  IADD3.X R43, RZ, R19, RZ, P3, !PT ;  /* 0x00000013ff2b7210 */ /* 0x002fe40001ffe4ff */
[----:B------:R-:W-:Y:S01]  /*1ef0*/  SEL R36, R45, R16, !P0 ;  /* 0x000000102d247207 */ /* 0x000fe20004000000 */
[C---:B------:R-:W-:Y:S01]  /*1f00*/  FFMA R46, R24.reuse, R46, R53 ;  /* 0x0000002e182e7223 */ /* 0x040fe20000000035 */
[----:B------:R-:W-:Y:S01]  /*1f10*/  SEL R16, R37, R18, !P1 ;  /* 0x0000001225107207 */ /* 0x000fe20004800000 */
[C---:B------:R-:W-:Y:S01]  /*1f20*/  FFMA R57, R24.reuse, R68, R57 ;  /* 0x0000004418397223 */ /* 0x040fe20000000039 */
[C---:B------:R-:W-:Y:S01]  /*1f30*/  FFMA R41, R24.reuse, R41, R61 ;  /* 0x0000002918297223 */ /* 0x040fe2000000003d */
[----:B------:R-:W-:Y:S01]  /*1f40*/  FFMA R24, R24, R65, R62 ;  /* 0x0000004118187223 */ /* 0x000fe2000000003e */
[----:B------:R-:W-:Y:S02]  /*1f50*/  SEL R17, R47, R17, !P0 ;  /* 0x000000112f117207 */ /* 0x000fe40004000000 */
[----:B------:R-:W-:-:S02]  /*1f60*/  IADD3 R33, R54, R33, RZ ;  /* 0x0000002136217210 */ /* 0x000fc40007ffe0ff */
[----:B------:R-:W-:Y:S02]  /*1f70*/  SEL R19, R43, R19, !P1 ;  /* 0x000000132b137207 */ /* 0x000fe40004800000 */
[----:B------:R-:W-:Y:S02]  /*1f80*/  LEA R62, P0, R36, UR8, 0x2 ;  /* 0x00000008243e7c11 */ /* 0x000fe4000f8010ff */
[----:B------:R-:W-:Y:S01]  /*1f90*/  LEA R18, P1, R16, UR8, 0x2 ;  /* 0x0000000810127c11 */ /* 0x000fe2000f8210ff */
[----:B------:R-:W-:Y:S01]  /*1fa0*/  FADD R58, -R60, R64 ;  /* 0x000000403c3a7221 */ /* 0x000fe20000000100 */
[----:B------:R-:W-:Y:S01]  /*1fb0*/  LEA.HI.X R63, R36, UR9, R17, 0x2, P0 ;  /* 0x00000009243f7c11 */ /* 0x000fe200080f1411 */
[C---:B------:R-:W-:Y:S01]  /*1fc0*/  IMAD.WIDE R38, R49.reuse, 0x4, R32 ;  /* 0x0000000431267825 */ /* 0x040fe200078e0220 */
[----:B------:R-:W-:Y:S02]  /*1fd0*/  LEA.HI.X R19, R16, UR9, R19, 0x2, P1 ;  /* 0x0000000910137c11 */ /* 0x000fe400088f1413 */
[----:B------:R-:W0:Y:S01]  /*1fe0*/  LDC.64 R16, c[0x0][0x288] ;  /* 0x0000a200ff107b82 */ /* 0x000e220000000a00 */
[----:B------:R-:W-:Y:S01]  /*1ff0*/  IMAD.WIDE R64, R49, 0x4, R22 ;  /* 0x0000000431407825 */ /* 0x000fe200078e0216 */
[----:B------:R-:W-:Y:S01]  /*2000*/  IADD3 R21, R54, R21, RZ ;  /* 0x0000001536157210 */ /* 0x000fe20007ffe0ff */
[----:B------:R-:W3:Y:S02]  /*2010*/  LDG.E.EL R55, desc[UR6][R38.64] ;  /* 0x0000000626377981 */ /* 0x000ee4000c2e1900 */
[----:B------:R-:W-:-:S02]  /*2020*/  IMAD.WIDE R32, R56, 0x4, R32 ;  /* 0x0000000438207825 */ /* 0x000fc400078e0220 */
[----:B------:R-:W4:Y:S02]  /*2030*/  LDG.E.EL R64, desc[UR6][R64.64] ;  /* 0x0000000640407981 */ /* 0x000f24000c2e1900 */
[----:B------:R-:W-:Y:S02]  /*2040*/  IMAD.WIDE R22, R56, 0x4, R22 ;  /* 0x0000000438167825 */ /* 0x000fe400078e0216 */
[----:B------:R1:W5:Y:S02]  /*2050*/  LDG.E.EL R37, desc[UR6][R32.64] ;  /* 0x0000000620257981 */ /* 0x000364000c2e1900 */
[--C-:B------:R-:W-:Y:S02]  /*2060*/  IMAD.WIDE.U32 R42, R52, 0x28, R62.reuse ;  /* 0x00000028342a7825 */ /* 0x100fe400078e003e */
[----:B------:R1:W2:Y:S02]  /*2070*/  LDG.E.EL R36, desc[UR6][R22.64] ;  /* 0x0000000616247981 */ /* 0x0002a4000c2e1900 */
[----:B------:R-:W-:Y:S01]  /*2080*/  IMAD.WIDE.U32 R62, R50, 0x28, R62 ;  /* 0x00000028323e7825 */ /* 0x000fe200078e003e */
[----:B-1----:R-:W1:Y:S03]  /*2090*/  LDC.64 R32, c[0x0][0x298] ;  /* 0x0000a600ff207b82 */ /* 0x002e660000000a00 */
[----:B------:R-:W-:-:S02]  /*20a0*/  IMAD.IADD R43, R54, 0x1, R43 ;  /* 0x00000001362b7824 */ /* 0x000fc400078e022b */
[----:B------:R-:W-:Y:S01]  /*20b0*/  IMAD.WIDE R22, R49, 0x4, R20 ;  /* 0x0000000431167825 */ /* 0x000fe200078e0214 */
[----:B------:R-:W-:-:S03]  /*20c0*/  IADD3 R63, R51, R63, RZ ;  /* 0x0000003f333f7210 */ /* 0x000fc60007ffe0ff */
[----:B------:R-:W-:Y:S01]  /*20d0*/  FADD R66, -R59, R66 ;  /* 0x000000423b427221 */ /* 0x000fe20000000100 */
[----:B------:R-:W-:Y:S01]  /*20e0*/  IMAD.WIDE.U32 R44, R52, 0x28, R18 ;  /* 0x00000028342c7825 */ /* 0x000fe200078e0012 */
[----:B------:R0:W2:Y:S03]  /*20f0*/  LDG.E.EL R65, desc[UR6][R22.64] ;  /* 0x0000000616417981 */ /* 0x0000a6000c2e1900 */
[----:B------:R-:W-:-:S04]  /*2100*/  IMAD.WIDE R38, R56, 0x4, R20 ;  /* 0x0000000438267825 */ /* 0x000fc800078e0214 */
[----:B------:R-:W-:-:S04]  /*2110*/  IMAD.WIDE R20, R49, 0x4, R62 ;  /* 0x0000000431147825 */ /* 0x000fc800078e023e */
[----:B------:R-:W-:Y:S01]  /*2120*/  FFMA R59, R25, R66, R59 ;  /* 0x00000042193b7223 */ /* 0x000fe2000000003b */
[----:B------:R-:W2:Y:S01]  /*2130*/  LDG.E.EL R38, desc[UR6][R38.64] ;  /* 0x0000000626267981 */ /* 0x000ea2000c2e1900 */
[----:B0-----:R-:W-:-:S03]  /*2140*/  IMAD.WIDE R22, R49, 0x4, R42 ;  /* 0x0000000431167825 */ /* 0x001fc600078e022a */
[----:B------:R0:W4:Y:S01]  /*2150*/  LDG.E.EL R66, desc[UR6][R20.64] ;  /* 0x0000000614427981 */ /* 0x000122000c2e1900 */
[----:B------:R-:W-:Y:S02]  /*2160*/  IMAD.IADD R45, R54, 0x1, R45 ;  /* 0x00000001362d7824 */ /* 0x000fe400078e022d */
[----:B------:R-:W-:Y:S01]  /*2170*/  IMAD.WIDE.U32 R52, R50, 0x28, R18 ;  /* 0x0000002832347825 */ /* 0x000fe200078e0012 */
[----:B------:R1:W3:Y:S03]  /*2180*/  LDG.E.EL R67, desc[UR6][R22.64] ;  /* 0x0000000616437981 */ /* 0x0002e6000c2e1900 */
[----:B------:R-:W-:Y:S01]  /*2190*/  IMAD.IADD R35, R51, 0x1, R35 ;  /* 0x0000000133237824 */ /* 0x000fe200078e0223 */
[----:B------:R-:W-:Y:S01]  /*21a0*/  IADD3 R53, R51, R53, RZ ;  /* 0x0000003533357210 */ /* 0x000fe20007ffe0ff */
[C---:B------:R-:W-:Y:S01]  /*21b0*/  IMAD.WIDE R18, R49.reuse, 0x4, R44 ;  /* 0x0000000431127825 */ /* 0x040fe200078e022c */
[----:B0-----:R-:W0:Y:S03]  /*21c0*/  LDC.64 R20, c[0x0][0x2b8] ;  /* 0x0000ae00ff147b82 */ /* 0x001e260000000a00 */
[--C-:B------:R-:W-:Y:S01]  /*21d0*/  IMAD.WIDE R68, R49, 0x4, R34.reuse ;  /* 0x0000000431447825 */ /* 0x100fe200078e0222 */
[----:B------:R1:W2:Y:S04]  /*21e0*/  LDG.E.EL R54, desc[UR6][R18.64] ;  /* 0x0000000612367981 */ /* 0x0002a8000c2e1900 */
[----:B-1----:R-:W1:Y:S01]  /*21f0*/  LDC.64 R22, c[0x0][0x290] ;  /* 0x0000a400ff167b82 */ /* 0x002e620000000a00 */
[----:B------:R-:W-:Y:S01]  /*2200*/  IMAD.WIDE R34, R56, 0x4, R34 ;  /* 0x0000000438227825 */ /* 0x000fe200078e0222 */
[----:B------:R-:W2:Y:S03]  /*2210*/  LDG.E.EL R68, desc[UR6][R68.64] ;  /* 0x0000000644447981 */ /* 0x000ea6000c2e1900 */
[----:B------:R-:W-:Y:S01]  /*2220*/  IMAD.WIDE R16, R11, 0x4, R16 ;  /* 0x000000040b107825 */ /* 0x000fe200078e0210 */
[----:B------:R0:W2:Y:S03]  /*2230*/  LDG.E.EL R39, desc[UR6][R34.64] ;  /* 0x0000000622277981 */ /* 0x0000a6000c2e1900 */
[----:B------:R-:W-:Y:S01]  /*2240*/  IMAD.WIDE R18, R49, 0x4, R52 ;  /* 0x0000000431127825 */ /* 0x000fe200078e0234 */
[----:B------:R0:W2:Y:S04]  /*2250*/  LDG.E.EL R40, desc[UR6][R16.64] ;  /* 0x0000000610287981 */ /* 0x0000a8000c2e1900 */
[----:B------:R-:W2:Y:S01]  /*2260*/  LDG.E.EL R49, desc[UR6][R18.64] ;  /* 0x0000000612317981 */ /* 0x000ea2000c2e1900 */
[----:B0-----:R-:W0:Y:S01]  /*2270*/  LDC.64 R34, c[0x0][0x2a8] ;  /* 0x0000aa00ff227b82 */ /* 0x001e220000000a00 */
[----:B------:R-:W-:-:S06]  /*2280*/  IMAD.WIDE R16, R8, 0x8, R32 ;  /* 0x0000000808107825 */ /* 0x000fcc00078e0220 */
[----:B------:R-:W5:Y:S01]  /*2290*/  LDG.E.EL.128 R16, desc[UR6][R16.64] ;  /* 0x0000000610107981 */ /* 0x000f62000c2e1d00 */
[----:B-1----:R-:W-:-:S04]  /*22a0*/  IMAD.WIDE R22, R11, 0x8, R22 ;  /* 0x000000080b167825 */ /* 0x002fc800078e0216 */
[----:B------:R-:W-:Y:S01]  /*22b0*/  FFMA R58, R25, R58, R60 ;  /* 0x0000003a193a7223 */ /* 0x000fe2000000003c */
[----:B------:R-:W-:Y:S01]  /*22c0*/  IMAD.WIDE R20, R11, 0x8, R20 ;  /* 0x000000080b147825 */ /* 0x000fe200078e0214 */
[----:B------:R-:W5:Y:S03]  /*22d0*/  LDG.E.EL.64 R60, desc[UR6][R22.64] ;  /* 0x00000006163c7981 */ /* 0x000f66000c2e1b00 */
[----:B------:R-:W-:-:S04]  /*22e0*/  IMAD.WIDE R50, R56, 0x4, R44 ;  /* 0x0000000438327825 */ /* 0x000fc800078e022c */
[----:B------:R-:W-:Y:S02]  /*22f0*/  IMAD.WIDE R44, R56, 0x4, R52 ;  /* 0x00000004382c7825 */ /* 0x000fe400078e0234 */
[----:B------:R0:W5:Y:S02]  /*2300*/  LDG.E.EL.64 R52, desc[UR6][R20.64] ;  /* 0x0000000614347981 */ /* 0x000164000c2e1b00 */
[----:B------:R-:W-:Y:S01]  /*2310*/  FADD R41, -R46, R41 ;  /* 0x000000292e297221 */ /* 0x000fe20000000100 */
[----:B------:R-:W-:-:S04]  /*2320*/  IMAD.WIDE R42, R56, 0x4, R42 ;  /* 0x00000004382a7825 */ /* 0x000fc800078e022a */
[----:B------:R-:W-:Y:S01]  /*2330*/  FADD R58, -R59, R58 ;  /* 0x0000003a3b3a7221 */ /* 0x000fe20000000100 */
[----:B------:R1:W5:Y:S04]  /*2340*/  LDG.E.EL R45, desc[UR6][R44.64] ;  /* 0x000000062c2d7981 */ /* 0x000368000c2e1900 */
[----:B------:R-:W5:Y:S01]  /*2350*/  LDG.E.EL R42, desc[UR6][R42.64] ;  /* 0x000000062a2a7981 */ /* 0x000f62000c2e1900 */
[----:B0-----:R-:W-:-:S06]  /*2360*/  IMAD.WIDE R20, R8, 0x8, R34 ;  /* 0x0000000808147825 */ /* 0x001fcc00078e0222 */
[----:B------:R-:W5:Y:S04]  /*2370*/  LDG.E.EL.128 R20, desc[UR6][R20.64] ;  /* 0x0000000614147981 */ /* 0x000f68000c2e1d00 */
[----:B------:R0:W5:Y:S01]  /*2380*/  LDG.E.EL R43, desc[UR6][R50.64] ;  /* 0x00000006322b7981 */ /* 0x000162000c2e1900 */
[----:B------:R-:W-:-:S05]  /*2390*/  IMAD.WIDE R62, R56, 0x4, R62 ;  /* 0x00000004383e7825 */ /* 0x000fca00078e023e */
[----:B------:R0:W5:Y:S01]  /*23a0*/  LDG.E.EL R47, desc[UR6][R62.64] ;  /* 0x000000063e2f7981 */ /* 0x000162000c2e1900 */
[----:B---3--:R-:W-:-:S04]  /*23b0*/  FADD R67, -R55, R67 ;  /* 0x0000004337437221 */ /* 0x008fc80000000100 */
[----:B------:R-:W-:Y:S01]  /*23c0*/  FFMA R55, R26, R67, R55 ;  /* 0x000000431a377223 */ /* 0x000fe20000000037 */
[----:B----4-:R-:W-:-:S04]  /*23d0*/  FADD R67, -R64, R66 ;  /* 0x0000004240437221 */ /* 0x010fc80000000100 */
[----:B------:R-:W-:-:S04]  /*23e0*/  FFMA R64, R26, R67, R64 ;  /* 0x000000431a407223 */ /* 0x000fc80000000040 */
[----:B------:R-:W-:Y:S01]  /*23f0*/  FADD R64, -R55, R64 ;  /* 0x0000004037407221 */ /* 0x000fe20000000100 */
[----:B--2---:R-:W-:Y:S01]  /*2400*/  FADD R49, -R68, R49 ;  /* 0x0000003144317221 */ /* 0x004fe20000000100 */
[C---:B------:R-:W-:Y:S02]  /*2410*/  FFMA R46, R40.reuse, R41, R46 ;  /* 0x00000029282e7223 */ /* 0x040fe4000000002e */
[C---:B------:R-:W-:Y:S01]  /*2420*/  FFMA R41, R40.reuse, R64, R55 ;  /* 0x0000004028297223 */ /* 0x040fe20000000037 */
[----:B------:R-:W-:Y:S01]  /*2430*/  FFMA R68, R27, R49, R68 ;  /* 0x000000311b447223 */ /* 0x000fe20000000044 */
[----:B-1----:R-:W-:Y:S01]  /*2440*/  FFMA R44, R40, R58, R59 ;  /* 0x0000003a282c7223 */ /* 0x002fe2000000003b */
[----:B-----5:R-:W-:Y:S02]  /*2450*/  IADD3 R49, P1, R16, 0x5, RZ ;  /* 0x0000000510317810 */ /* 0x020fe40007f3e0ff */
[----:B------:R-:W-:Y:S02]  /*2460*/  IADD3 R55, P2, R18, 0x5, RZ ;  /* 0x0000000512377810 */ /* 0x000fe40007f5e0ff */
[----:B------:R-:W-:Y:S01]  /*2470*/  ISETP.GE.AND P0, PT, R17, RZ, PT ;  /* 0x000000ff1100720c */ /* 0x000fe20003f06270 */
[----:B------:R-:W-:Y:S01]  /*2480*/  IMAD.X R59, RZ, RZ, R17, P1 ;  /* 0x000000ffff3b7224 */ /* 0x000fe200008e0611 */
[----:B------:R-:W-:-:S02]  /*2490*/  ISETP.GE.AND P1, PT, R19, RZ, PT ;  /* 0x000000ff1300720c */ /* 0x000fc40003f26270 */
[----:B0-----:R-:W-:Y:S02]  /*24a0*/  IADD3.X R51, RZ, R19, RZ, P2, !PT ;  /* 0x00000013ff337210 */ /* 0x001fe400017fe4ff */
[----:B------:R-:W-:Y:S02]  /*24b0*/  SEL R49, R49, R16, !P0 ;  /* 0x0000001031317207 */ /* 0x000fe40004000000 */
[----:B------:R-:W-:Y:S02]  /*24c0*/  SEL R50, R59, R17, !P0 ;  /* 0x000000113b327207 */ /* 0x000fe40004000000 */
[----:B------:R-:W-:Y:S02]  /*24d0*/  SEL R55, R55, R18, !P1 ;  /* 0x0000001237377207 */ /* 0x000fe40004800000 */
[----:B------:R-:W-:Y:S02]  /*24e0*/  SEL R58, R51, R19, !P1 ;  /* 0x00000013333a7207 */ /* 0x000fe40004800000 */
[----:B------:R-:W-:-:S02]  /*24f0*/  LEA R16, P0, R49, UR4, 0x2 ;  /* 0x0000000431107c11 */ /* 0x000fc4000f8010ff */
[----:B------:R-:W-:Y:S02]  /*2500*/  IADD3 R51, P1, R60, 0x5, RZ ;  /* 0x000000053c337810 */ /* 0x000fe40007f3e0ff */
[----:B------:R-:W-:Y:S02]  /*2510*/  IADD3 R19, P2, R52, 0x5, RZ ;  /* 0x0000000534137810 */ /* 0x000fe40007f5e0ff */
[----:B------:R-:W-:Y:S01]  /*2520*/  LEA.HI.X R17, R49, UR5, R50, 0x2, P0 ;  /* 0x0000000531117c11 */ /* 0x000fe200080f1432 */
[----:B------:R-:W-:Y:S01]  /*2530*/  IMAD.X R59, RZ, RZ, R61, P1 ;  /* 0x000000ffff3b7224 */ /* 0x000fe200008e063d */
[----:B------:R-:W-:Y:S02]  /*2540*/  ISETP.GE.AND P0, PT, R61, RZ, PT ;  /* 0x000000ff3d00720c */ /* 0x000fe40003f06270 */
[----:B------:R-:W-:Y:S02]  /*2550*/  ISETP.GE.AND P1, PT, R53, RZ, PT ;  /* 0x000000ff3500720c */ /* 0x000fe40003f26270 */
[----:B------:R-:W-:-:S02]  /*2560*/  IADD3.X R49, RZ, R53, RZ, P2, !PT ;  /* 0x00000035ff317210 */ /* 0x000fc400017fe4ff */
[----:B------:R-:W-:Y:S02]  /*2570*/  SEL R51, R51, R60, !P0 ;  /* 0x0000003c33337207 */ /* 0x000fe40004000000 */
[----:B------:R-:W-:Y:S02]  /*2580*/  SEL R60, R59, R61, !P0 ;  /* 0x0000003d3b3c7207 */ /* 0x000fe40004000000 */
[----:B------:R-:W-:Y:S02]  /*2590*/  SEL R50, R19, R52, !P1 ;  /* 0x0000003413327207 */ /* 0x000fe40004800000 */
[----:B------:R-:W-:Y:S02]  /*25a0*/  SEL R56, R49, R53, !P1 ;  /* 0x0000003531387207 */ /* 0x000fe40004800000 */
[----:B------:R-:W-:Y:S02]  /*25b0*/  IADD3 R59, P1, R20, 0x5, RZ ;  /* 0x00000005143b7810 */ /* 0x000fe40007f3e0ff */
[----:B------:R-:W-:Y:S01]  /*25c0*/  ISETP.GE.AND P0, PT, R21, RZ, PT ;  /* 0x000000ff1500720c */ /* 0x000fe20003f06270 */
[----:B------:R-:W-:Y:S01]  /*25d0*/  FADD R54, -R65, R54 ;  /* 0x0000003641367221 */ /* 0x000fe20000000100 */
[----:B------:R-:W-:Y:S01]  /*25e0*/  IMAD R52, R2, 0x19, RZ ;  /* 0x0000001902347824 */ /* 0x000fe200078e02ff */
[----:B------:R-:W-:Y:S01]  /*25f0*/  IADD3.X R61, RZ, R21, RZ, P1, !PT ;  /* 0x00000015ff3d7210 */ /* 0x000fe20000ffe4ff */
[----:B------:R-:W-:Y:S01]  /*2600*/  IMAD R53, R60, 0x14, RZ ;  /* 0x000000143c357824 */ /* 0x000fe200078e02ff */
[----:B------:R-:W-:Y:S01]  /*2610*/  SEL R59, R59, R20, !P0 ;  /* 0x000000143b3b7207 */ /* 0x000fe20004000000 */
[----:B------:R-:W-:-:S04]  /*2620*/  IMAD.WIDE.U32 R18, R51, 0x14, R16 ;  /* 0x0000001433127825 */ /* 0x000fc800078e0010 */
[----:B------:R-:W-:Y:S01]  /*2630*/  FFMA R65, R27, R54, R65 ;  /* 0x000000361b417223 */ /* 0x000fe20000000041 */
[----:B------:R-:W-:Y:S01]  /*2640*/  SEL R60, R61, R21, !P0 ;  /* 0x000000153d3c7207 */ /* 0x000fe20004000000 */
[----:B------:R-:W-:Y:S01]  /*2650*/  IMAD.IADD R19, R19, 0x1, R53 ;  /* 0x0000000113137824 */ /* 0x000fe200078e0235 */
[C---:B------:R-:W-:Y:S02]  /*2660*/  LEA R20, P0, R59.reuse, UR4, 0x2 ;  /* 0x000000043b147c11 */ /* 0x040fe4000f8010ff */
[----:B------:R-:W-:Y:S02]  /*2670*/  IADD3 R54, R52, 0x190, RZ ;  /* 0x0000019034367810 */ /* 0x000fe40007ffe0ff */
[----:B------:R-:W-:Y:S01]  /*2680*/  LEA.HI.X R21, R59, UR5, R60, 0x2, P0 ;  /* 0x000000053b157c11 */ /* 0x000fe200080f143c */
[----:B------:R-:W-:-:S04]  /*2690*/  IMAD.WIDE R60, R52, 0x4, R18 ;  /* 0x00000004343c7825 */ /* 0x000fc800078e0212 */
[----:B------:R-:W-:Y:S02]  /*26a0*/  IMAD.WIDE R62, R54, 0x4, R18 ;  /* 0x00000004363e7825 */ /* 0x000fe400078e0212 */
[----:B------:R-:W0:Y:S02]  /*26b0*/  LDC.64 R18, c[0x0][0x2b0] ;  /* 0x0000ac00ff127b82 */ /* 0x000e240000000a00 */
[----:B------:R-:W-:Y:S01]  /*26c0*/  FADD R49, -R65, R68 ;  /* 0x0000004441317221 */ /* 0x000fe20000000100 */
[----:B------:R-:W2:Y:S04]  /*26d0*/  LDG.E.EL R60, desc[UR6][R60.64] ;  /* 0x000000063c3c7981 */ /* 0x000ea8000c2e1900 */
[----:B------:R1:W3:Y:S01]  /*26e0*/  LDG.E.EL R59, desc[UR6][R62.64] ;  /* 0x000000063e3b7981 */ /* 0x0002e2000c2e1900 */
[----:B------:R-:W-:Y:S01]  /*26f0*/  FFMA R49, R40, R49, R65 ;  /* 0x0000003128317223 */ /* 0x000fe20000000041 */
[----:B-1----:R-:W-:-:S05]  /*2700*/  IMAD.WIDE.U32 R62, R51, 0x14, R20 ;  /* 0x00000014333e7825 */ /* 0x002fca00078e0014 */
[----:B------:R-:W-:-:S03]  /*2710*/  IADD3 R63, R53, R63, RZ ;  /* 0x0000003f353f7210 */ /* 0x000fc60007ffe0ff */
[----:B------:R-:W-:-:S04]  /*2720*/  IMAD.WIDE R64, R52, 0x4, R62 ;  /* 0x0000000434407825 */ /* 0x000fc800078e023e */
[----:B------:R-:W-:Y:S01]  /*2730*/  IMAD.WIDE R62, R54, 0x4, R62 ;  /* 0x00000004363e7825 */ /* 0x000fe200078e023e */
[----:B------:R-:W2:Y:S03]  /*2740*/  LDG.E.EL R67, desc[UR6][R64.64] ;  /* 0x0000000640437981 */ /* 0x000ea6000c2e1900 */
[----:B0-----:R-:W-:Y:S01]  /*2750*/  IMAD.WIDE R18, R8, 0x4, R18 ;  /* 0x0000000408127825 */ /* 0x001fe200078e0212 */
[----:B------:R0:W3:Y:S03]  /*2760*/  LDG.E.EL R66, desc[UR6][R62.64] ;  /* 0x000000063e427981 */ /* 0x0000e6000c2e1900 */
[----:B0-----:R-:W-:Y:S02]  /*2770*/  IMAD.WIDE.U32 R62, R50, 0x14, R16 ;  /* 0x00000014323e7825 */ /* 0x001fe400078e0010 */
[----:B------:R-:W4:Y:S02]  /*2780*/  LDG.E.EL.128 R16, desc[UR6][R18.64] ;  /* 0x0000000612107981 */ /* 0x000f24000c2e1d00 */
[----:B------:R-:W-:-:S02]  /*2790*/  IMAD R56, R56, 0x14, RZ ;  /* 0x0000001438387824 */ /* 0x000fc400078e02ff */
[----:B------:R-:W-:-:S04]  /*27a0*/  IMAD.WIDE.U32 R20, R50, 0x14, R20 ;  /* 0x0000001432147825 */ /* 0x000fc800078e0014 */
[----:B------:R-:W-:Y:S01]  /*27b0*/  IMAD.IADD R63, R63, 0x1, R56 ;  /* 0x000000013f3f7824 */ /* 0x000fe200078e0238 */
[----:B------:R-:W-:Y:S01]  /*27c0*/  IADD3 R21, R56, R21, RZ ;  /* 0x0000001538157210 */ /* 0x000fe20007ffe0ff */
[----:B------:R-:W-:-:S04]  /*27d0*/  IMAD.WIDE R64, R52, 0x4, R62 ;  /* 0x0000000434407825 */ /* 0x000fc800078e023e */
[----:B------:R-:W-:Y:S02]  /*27e0*/  IMAD.WIDE R62, R54, 0x4, R62 ;  /* 0x00000004363e7825 */ /* 0x000fe400078e023e */
[----:B------:R-:W5:Y:S02]  /*27f0*/  LDG.E.EL R65, desc[UR6][R64.64] ;  /* 0x0000000640417981 */ /* 0x000f64000c2e1900 */
[--C-:B------:R-:W-:Y:S02]  /*2800*/  IMAD.WIDE R68, R52, 0x4, R20.reuse ;  /* 0x0000000434447825 */ /* 0x100fe400078e0214 */
[----:B------:R-:W5:Y:S02]  /*2810*/  LDG.E.EL R62, desc[UR6][R62.64] ;  /* 0x000000063e3e7981 */ /* 0x000f64000c2e1900 */
[----:B------:R-:W-:Y:S02]  /*2820*/  IMAD.WIDE R20, R54, 0x4, R20 ;  /* 0x0000000436147825 */ /* 0x000fe400078e0214 */
[----:B------:R-:W5:Y:S04]  /*2830*/  LDG.E.EL R64, desc[UR6][R68.64] ;  /* 0x0000000644407981 */ /* 0x000f68000c2e1900 */
[----:B------:R0:W5:Y:S01]  /*2840*/  LDG.E.EL R61, desc[UR6][R20.64] ;  /* 0x00000006143d7981 */ /* 0x000162000c2e1900 */
[----:B------:R-:W-:-:S04]  /*2850*/  FADD R24, -R57, R24 ;  /* 0x0000001839187221 */ /* 0x000fc80000000100 */
[----:B------:R-:W-:Y:S02]  /*2860*/  FFMA R57, R40, R24, R57 ;  /* 0x0000001828397223 */ /* 0x000fe40000000039 */
[----:B------:R-:W1:Y:S01]  /*2870*/  LDS R24, [R4+0x8] ;  /* 0x0000080004187984 */ /* 0x000e620000000800 */
[----:B0-----:R-:W-:Y:S01]  /*2880*/  IMAD.WIDE R20, R9, 0x8, R32 ;  /* 0x0000000809147825 */ /* 0x001fe200078e0220 */
[----:B------:R-:W-:Y:S02]  /*2890*/  IADD3 R8, P1, R22, 0x5, RZ ;  /* 0x0000000516087810 */ /* 0x000fe40007f3e0ff */
[----:B------:R-:W-:Y:S02]  /*28a0*/  ISETP.GE.AND P0, PT, R23, RZ, PT ;  /* 0x000000ff1700720c */ /* 0x000fe40003f06270 */
[----:B------:R-:W-:Y:S02]  /*28b0*/  IADD3.X R63, RZ, R23, RZ, P1, !PT ;  /* 0x00000017ff3f7210 */ /* 0x000fe40000ffe4ff */
[----:B------:R-:W-:-:S02]  /*28c0*/  SEL R8, R8, R22, !P0 ;  /* 0x0000001608087207 */ /* 0x000fc40004000000 */
[----:B------:R-:W-:Y:S02]  /*28d0*/  SEL R63, R63, R23, !P0 ;  /* 0x000000173f3f7207 */ /* 0x000fe40004000000 */
[----:B------:R-:W5:Y:S01]  /*28e0*/  LDG.E.EL.128 R20, desc[UR6][R20.64] ;  /* 0x0000000614147981 */ /* 0x000f62000c2e1d00 */
[----:B-1----:R-:W-:Y:S01]  /*28f0*/  FADD R24, R24, R30 ;  /* 0x0000001e18187221 */ /* 0x002fe20000000000 */
[----:B--2---:R-:W-:Y:S01]  /*2900*/  FADD R67, -R60, R67 ;  /* 0x000000433c437221 */ /* 0x004fe20000000100 */
[----:B---3--:R-:W-:Y:S02]  /*2910*/  FADD R32, -R59, R66 ;  /* 0x000000423b207221 */ /* 0x008fe40000000100 */
[----:B------:R-:W0:Y:S01]  /*2920*/  LDS R66, [R4+0xc] ;  /* 0x00000c0004427984 */ /* 0x000e220000000800 */
[----:B----4-:R-:W-:-:S03]  /*2930*/  FFMA R60, R16, R67, R60 ;  /* 0x00000043103c7223 */ /* 0x010fc6000000003c */
[----:B------:R-:W1:Y:S04]  /*2940*/  LDS R67, [R4+0x4] ;  /* 0x0000040004437984 */ /* 0x000e680000000800 */
[----:B------:R-:W2:Y:S01]  /*2950*/  LDS R4, [R4] ;  /* 0x0000000004047984 */ /* 0x000ea20000000800 */
[----:B------:R-:W-:Y:S01]  /*2960*/  FFMA R59, R16, R32, R59 ;  /* 0x00000020103b7223 */ /* 0x000fe2000000003b */
[----:B------:R-:W-:-:S04]  /*2970*/  LEA R32, P0, R55, UR4, 0x2 ;  /* 0x0000000437207c11 */ /* 0x000fc8000f8010ff */
[----:B------:R-:W-:-:S03]  /*2980*/  LEA.HI.X R33, R55, UR5, R58, 0x2, P0 ;  /* 0x0000000537217c11 */ /* 0x000fc600080f143a */
[----:B------:R-:W-:-:S04]  /*2990*/  IMAD.WIDE.U32 R68, R51, 0x14, R32 ;  /* 0x0000001433447825 */ /* 0x000fc800078e0020 */
[----:B------:R-:W-:Y:S02]  /*29a0*/  IMAD.IADD R69, R53, 0x1, R69 ;  /* 0x0000000135457824 */ /* 0x000fe400078e0245 */
[----:B0-----:R-:W-:Y:S01]  /*29b0*/  FADD R48, R66, R48 ;  /* 0x0000003042307221 */ /* 0x001fe20000000000 */
[----:B-1----:R-:W-:Y:S01]  /*29c0*/  FADD R14, R67, R14 ;  /* 0x0000000e430e7221 */ /* 0x002fe20000000000 */
[----:B------:R-:W-:-:S04]  /*29d0*/  IMAD.WIDE R66, R52, 0x4, R68 ;  /* 0x0000000434427825 */ /* 0x000fc800078e0244 */
[----:B--2---:R-:W-:Y:S02]  /*29e0*/  FADD R30, R4, R10 ;  /* 0x0000000a041e7221 */ /* 0x004fe40000000000 */
[----:B------:R0:W2:Y:S01]  /*29f0*/  LDG.E.EL R4, desc[UR6][R66.64] ;  /* 0x0000000642047981 */ /* 0x0000a2000c2e1900 */
[----:B-----5:R-:W-:Y:S01]  /*2a00*/  FADD R64, -R65, R64 ;  /* 0x0000004041407221 */ /* 0x020fe20000000100 */
[----:B------:R-:W-:Y:S01]  /*2a10*/  FADD R61, -R62, R61 ;  /* 0x0000003d3e3d7221 */ /* 0x000fe20000000100 */
[----:B0-----:R-:W-:Y:S02]  /*2a20*/  IMAD.WIDE.U32 R66, R50, 0x14, R32 ;  /* 0x0000001432427825 */ /* 0x001fe400078e0020 */
[----:B------:R-:W0:Y:S02]  /*2a30*/  LDC.64 R32, c[0x0][0x2c0] ;  /* 0x0000b000ff207b82 */ /* 0x000e240000000a00 */
[C---:B------:R-:W-:Y:S01]  /*2a40*/  FFMA R65, R16.reuse, R64, R65 ;  /* 0x0000004010417223 */ /* 0x040fe20000000041 */
[----:B------:R-:W-:Y:S01]  /*2a50*/  FFMA R16, R16, R61, R62 ;  /* 0x0000003d10107223 */ /* 0x000fe2000000003e */
[----:B------:R-:W-:-:S04]  /*2a60*/  LEA R62, P0, R8, UR4, 0x2 ;  /* 0x00000004083e7c11 */ /* 0x000fc8000f8010ff */
[----:B------:R-:W-:Y:S01]  /*2a70*/  LEA.HI.X R63, R8, UR5, R63, 0x2, P0 ;  /* 0x00000005083f7c11 */ /* 0x000fe200080f143f */
[----:B------:R-:W-:-:S04]  /*2a80*/  IMAD.WIDE R8, R9, 0x8, R34 ;  /* 0x0000000809087825 */ /* 0x000fc800078e0222 */
[----:B------:R-:W-:-:S05]  /*2a90*/  IMAD.WIDE.U32 R34, R51, 0x14, R62 ;  /* 0x0000001433227825 */ /* 0x000fca00078e003e */
[----:B------:R-:W-:Y:S01]  /*2aa0*/  IADD3 R35, R53, R35, RZ ;  /* 0x0000002335237210 */ /* 0x000fe20007ffe0ff */
[----:B0-----:R-:W-:-:S04]  /*2ab0*/  IMAD.WIDE R10, R11, 0x4, R32 ;  /* 0x000000040b0a7825 */ /* 0x001fc800078e0220 */
[----:B------:R-:W-:Y:S02]  /*2ac0*/  IMAD.WIDE.U32 R32, R50, 0x14, R62 ;  /* 0x0000001432207825 */ /* 0x000fe400078e003e */
[----:B------:R0:W3:Y:S02]  /*2ad0*/  LDG.E.EL R63, desc[UR6][R10.64] ;  /* 0x000000060a3f7981 */ /* 0x0000e4000c2e1900 */
[----:B------:R-:W-:Y:S02]  /*2ae0*/  IMAD.IADD R33, R56, 0x1, R33 ;  /* 0x0000000138217824 */ /* 0x000fe400078e0221 */
[----:B0-----:R-:W-:-:S05]  /*2af0*/  IMAD.WIDE R10, R52, 0x4, R34 ;  /* 0x00000004340a7825 */ /* 0x001fca00078e0222 */
[----:B------:R0:W2:Y:S02]  /*2b00*/  LDG.E.EL R64, desc[UR6][R10.64] ;  /* 0x000000060a407981 */ /* 0x0000a4000c2e1900 */
[----:B0-----:R-:W-:-:S05]  /*2b10*/  IMAD.WIDE R10, R52, 0x4, R32 ;  /* 0x00000004340a7825 */ /* 0x001fca00078e0220 */
[----:B------:R-:W4:Y:S04]  /*2b20*/  LDG.E.EL R62, desc[UR6][R10.64] ;  /* 0x000000060a3e7981 */ /* 0x000f28000c2e1900 */
[----:B------:R-:W5:Y:S01]  /*2b30*/  LDG.E.EL.128 R8, desc[UR6][R8.64] ;  /* 0x0000000608087981 */ /* 0x000f62000c2e1d00 */
[----:B------:R-:W-:Y:S01]  /*2b40*/  IMAD.WIDE R68, R54, 0x4, R68 ;  /* 0x0000000436447825 */ /* 0x000fe200078e0244 */
[----:B------:R-:W-:-:S04]  /*2b50*/  IADD3 R67, R56, R67, RZ ;  /* 0x0000004338437210 */ /* 0x000fc80007ffe0ff */
[----:B------:R0:W4:Y:S02]  /*2b60*/  LDG.E.EL R55, desc[UR6][R68.64] ;  /* 0x0000000644377981 */ /* 0x000124000c2e1900 */
[----:B0-----:R-:W-:-:S05]  /*2b70*/  IMAD.WIDE R68, R52, 0x4, R66 ;  /* 0x0000000434447825 */ /* 0x001fca00078e0242 */
[----:B------:R-:W4:Y:S01]  /*2b80*/  LDG.E.EL R58, desc[UR6][R68.64] ;  /* 0x00000006443a7981 */ /* 0x000f22000c2e1900 */
[----:B------:R-:W-:-:S05]  /*2b90*/  IMAD.WIDE R66, R54, 0x4, R66 ;  /* 0x0000000436427825 */ /* 0x000fca00078e0242 */
[----:B------:R0:W4:Y:S01]  /*2ba0*/  LDG.E.EL R61, desc[UR6][R66.64] ;  /* 0x00000006423d7981 */ /* 0x000122000c2e1900 */
[----:B------:R-:W-:Y:S02]  /*2bb0*/  ISETP.GE.AND P0, PT, R21, RZ, PT ;  /* 0x000000ff1500720c */ /* 0x000fe40003f06270 */
[----:B0-----:R-:W-:-:S04]  /*2bc0*/  IADD3 R67, P1, R20, 0x5, RZ ;  /* 0x0000000514437810 */ /* 0x001fc80007f3e0ff */
[----:B------:R-:W-:Y:S02]  /*2bd0*/  IADD3.X R69, RZ, R21, RZ, P1, !PT ;  /* 0x00000015ff457210 */ /* 0x000fe40000ffe4ff */
[----:B------:R-:W-:Y:S02]  /*2be0*/  SEL R20, R67, R20, !P0 ;  /* 0x0000001443147207 */ /* 0x000fe40004000000 */
[----:B------:R-:W-:Y:S02]  /*2bf0*/  SEL R21, R69, R21, !P0 ;  /* 0x0000001545157207 */ /* 0x000fe40004000000 */
[----:B------:R-:W-:Y:S02]  /*2c00*/  IADD3 R67, P1, R22, 0x5, RZ ;  /* 0x0000000516437810 */ /* 0x000fe40007f3e0ff */
[----:B------:R-:W-:Y:S02]  /*2c10*/  ISETP.GE.AND P0, PT, R23, RZ, PT ;  /* 0x000000ff1700720c */ /* 0x000fe40003f06270 */
[----:B------:R-:W-:-:S02]  /*2c20*/  IADD3.X R69, RZ, R23, RZ, P1, !PT ;  /* 0x00000017ff457210 */ /* 0x000fc40000ffe4ff */
[----:B------:R-:W-:Y:S01]  /*2c30*/  SEL R22, R67, R22, !P0 ;  /* 0x0000001643167207 */ /* 0x000fe20004000000 */
[----:B------:R-:W-:Y:S01]  /*2c40*/  IMAD.WIDE R34, R54, 0x4, R34 ;  /* 0x0000000436227825 */ /* 0x000fe200078e0222 */
[----:B------:R-:W-:-:S03]  /*2c50*/  SEL R23, R69, R23, !P0 ;  /* 0x0000001745177207 */ /* 0x000fc60004000000 */
[----:B------:R-:W-:Y:S02]  /*2c60*/  IMAD.WIDE R32, R54, 0x4, R32 ;  /* 0x0000000436207825 */ /* 0x000fe400078e0220 */
[----:B------:R-:W4:Y:S04]  /*2c70*/  LDG.E.EL R34, desc[UR6][R34.64] ;  /* 0x0000000622227981 */ /* 0x000f28000c2e1900 */
[----:B------:R0:W4:Y:S01]  /*2c80*/  LDG.E.EL R32, desc[UR6][R32.64] ;  /* 0x0000000620207981 */ /* 0x000122000c2e1900 */
[----:B------:R-:W-:Y:S01]  /*2c90*/  FADD R65, -R60, R65 ;  /* 0x000000413c417221 */ /* 0x000fe20000000100 */
[----:B------:R-:W-:-:S03]  /*2ca0*/  FADD R16, -R59, R16 ;  /* 0x000000103b107221 */ /* 0x000fc60000000100 */
[C---:B---3--:R-:W-:Y:S01]  /*2cb0*/  FFMA R60, R63.reuse, R65, R60 ;  /* 0x000000413f3c7223 */ /* 0x048fe2000000003c */
[----:B------:R-:W-:Y:S01]  /*2cc0*/  FFMA R59, R63, R16, R59 ;  /* 0x000000103f3b7223 */ /* 0x000fe2000000003b */
[----:B--2---:R-:W-:Y:S01]  /*2cd0*/  FADD R64, -R4, R64 ;  /* 0x0000004004407221 */ /* 0x004fe20000000100 */
[----:B-----5:R-:W-:Y:S02]  /*2ce0*/  IADD3 R67, P1, R8, 0x5, RZ ;  /* 0x0000000508437810 */ /* 0x020fe40007f3e0ff */
[----:B------:R-:W-:-:S03]  /*2cf0*/  ISETP.GE.AND P0, PT, R9, RZ, PT ;  /* 0x000000ff0900720c */ /* 0x000fc60003f06270 */
[----:B------:R-:W-:Y:S01]  /*2d00*/  IMAD.X R69, RZ, RZ, R9, P1 ;  /* 0x000000ffff457224 */ /* 0x000fe200008e0609 */
[----:B0-----:R-:W-:-:S04]  /*2d10*/  SEL R33, R67, R8, !P0 ;  /* 0x0000000843217207 */ /* 0x001fc80004000000 */
[----:B------:R-:W-:Y:S02]  /*2d20*/  SEL R35, R69, R9, !P0 ;  /* 0x0000000945237207 */ /* 0x000fe40004000000 */
[----:B------:R-:W-:-:S04]  /*2d30*/  LEA R8, P0, R20, UR4, 0x2 ;  /* 0x0000000414087c11 */ /* 0x000fc8000f8010ff */
[----:B------:R-:W-:-:S03]  /*2d40*/  LEA.HI.X R9, R20, UR5, R21, 0x2, P0 ;  /* 0x0000000514097c11 */ /* 0x000fc600080f1415 */
[----:B------:R-:W-:-:S04]  /*2d50*/  IMAD.WIDE.U32 R66, R51, 0x14, R8 ;  /* 0x0000001433427825 */ /* 0x000fc800078e0008 */
[----:B------:R-:W-:Y:S01]  /*2d60*/  FFMA R4, R17, R64, R4 ;  /* 0x0000004011047223 */ /* 0x000fe20000000004 */
[C---:B------:R-:W-:Y:S02]  /*2d70*/  LEA R64, P0, R33.reuse, UR4, 0x2 ;  /* 0x0000000421407c11 */ /* 0x040fe4000f8010ff */
[----:B------:R-:W-:Y:S01]  /*2d80*/  IADD3 R67, R53, R67, RZ ;  /* 0x0000004335437210 */ /* 0x000fe20007ffe0ff */
[----:B----4-:R-:W-:Y:S01]  /*2d90*/  FADD R21, -R58, R62 ;  /* 0x0000003e3a157221 */ /* 0x010fe20000000100 */
[----:B------:R-:W-:Y:S01]  /*2da0*/  LEA.HI.X R65, R33, UR5, R35, 0x2, P0 ;  /* 0x0000000521417c11 */ /* 0x000fe200080f1423 */
[----:B------:R-:W-:-:S04]  /*2db0*/  IMAD.WIDE R68, R52, 0x4, R66 ;  /* 0x0000000434447825 */ /* 0x000fc800078e0242 */
[----:B------:R-:W-:Y:S01]  /*2dc0*/  FFMA R21, R17, R21, R58 ;  /* 0x0000001511157223 */ /* 0x000fe2000000003a */
[----:B------:R-:W-:-:S04]  /*2dd0*/  IMAD.WIDE R66, R54, 0x4, R66 ;  /* 0x0000000436427825 */ /* 0x000fc800078e0242 */
[----:B------:R-:W-:Y:S01]  /*2de0*/  FADD R20, -R4, R21 ;  /* 0x0000001504147221 */ /* 0x000fe20000000100 */
[----:B------:R0:W2:Y:S01]  /*2df0*/  LDG.E.EL R16, desc[UR6][R66.64] ;  /* 0x0000000642107981 */ /* 0x0000a2000c2e1900 */
[----:B------:R-:W-:-:S04]  /*2e00*/  IMAD.WIDE.U32 R8, R50, 0x14, R8 ;  /* 0x0000001432087825 */ /* 0x000fc800078e0008 */
[----:B------:R-:W-:Y:S02]  /*2e10*/  FFMA R20, R63, R20, R4 ;  /* 0x000000143f147223 */ /* 0x000fe40000000004 */
[----:B------:R1:W3:Y:S01]  /*2e20*/  LDG.E.EL R4, desc[UR6][R68.64] ;  /* 0x0000000644047981 */ /* 0x0002e2000c2e1900 */
[----:B0-----:R-:W-:-:S04]  /*2e30*/  IMAD.WIDE.U32 R66, R51, 0x14, R64 ;  /* 0x0000001433427825 */ /* 0x001fc800078e0040 */
[----:B------:R-:W-:Y:S01]  /*2e40*/  IMAD.IADD R67, R53, 0x1, R67 ;  /* 0x0000000135437824 */ /* 0x000fe200078e0243 */
[----:B-1----:R-:W-:Y:S02]  /*2e50*/  IADD3 R69, R56, R9, RZ ;  /* 0x0000000938457210 */ /* 0x002fe40007ffe0ff */
[----:B------:R-:W-:Y:S01]  /*2e60*/  MOV R68, R8 ;  /* 0x0000000800447202 */ /* 0x000fe20000000f00 */
[----:B------:R-:W-:-:S05]  /*2e70*/  IMAD.WIDE R8, R52, 0x4, R66 ;  /* 0x0000000434087825 */ /* 0x000fca00078e0242 */
[----:B------:R0:W3:Y:S02]  /*2e80*/  LDG.E.EL R62, desc[UR6][R8.64] ;  /* 0x00000006083e7981 */ /* 0x0000e4000c2e1900 */
[----:B0-----:R-:W-:-:S05]  /*2e90*/  IMAD.WIDE R8, R52, 0x4, R68 ;  /* 0x0000000434087825 */ /* 0x001fca00078e0244 */
[----:B------:R0:W4:Y:S02]  /*2ea0*/  LDG.E.EL R21, desc[UR6][R8.64] ;  /* 0x0000000608157981 */ /* 0x000124000c2e1900 */
[----:B0-----:R-:W-:-:S05]  /*2eb0*/  IMAD.WIDE.U32 R8, R50, 0x14, R64 ;  /* 0x0000001432087825 */ /* 0x001fca00078e0040 */
[----:B------:R-:W-:-:S03]  /*2ec0*/  IADD3 R9, R56, R9, RZ ;  /* 0x0000000938097210 */ /* 0x000fc60007ffe0ff */
[----:B------:R-:W-:-:S04]  /*2ed0*/  IMAD.WIDE R64, R52, 0x4, R8 ;  /* 0x0000000434407825 */ /* 0x000fc800078e0208 */
[C---:B------:R-:W-:Y:S01]  /*2ee0*/  IMAD.WIDE R66, R54.reuse, 0x4, R66 ;  /* 0x0000000436427825 */ /* 0x040fe200078e0242 */
[----:B------:R0:W4:Y:S01]  /*2ef0*/  LDG.E.EL R58, desc[UR6][R64.64] ;  /* 0x00000006403a7981 */ /* 0x000122000c2e1900 */
[----:B------:R-:W-:Y:S02]  /*2f00*/  ISETP.GE.AND P0, PT, R11, RZ, PT ;  /* 0x000000ff0b00720c */ /* 0x000fe40003f06270 */
[----:B------:R-:W-:Y:S01]  /*2f10*/  IMAD.WIDE R8, R54, 0x4, R8 ;  /* 0x0000000436087825 */ /* 0x000fe200078e0208 */
[----:B------:R1:W2:Y:S01]  /*2f20*/  LDG.E.EL R35, desc[UR6][R66.64] ;  /* 0x0000000642237981 */ /* 0x0002a2000c2e1900 */
[----:B0-----:R-:W-:-:S03]  /*2f30*/  IADD3 R65, P1, R10, 0x5, RZ ;  /* 0x000000050a417810 */ /* 0x001fc60007f3e0ff */
[----:B------:R0:W5:Y:S02]  /*2f40*/  LDG.E.EL R64, desc[UR6][R8.64] ;  /* 0x0000000608407981 */ /* 0x000164000c2e1900 */
[----:B-1----:R-:W-:Y:S01]  /*2f50*/  IMAD.X R67, RZ, RZ, R11, P1 ;  /* 0x000000ffff437224 */ /* 0x002fe200008e060b */
[----:B------:R-:W-:-:S04]  /*2f60*/  SEL R10, R65, R10, !P0 ;  /* 0x0000000a410a7207 */ /* 0x000fc80004000000 */
[----:B------:R-:W-:Y:S02]  /*2f70*/  SEL R11, R67, R11, !P0 ;  /* 0x0000000b430b7207 */ /* 0x000fe40004000000 */
[----:B0-----:R-:W-:-:S04]  /*2f80*/  LEA R8, P0, R22, UR4, 0x2 ;  /* 0x0000000416087c11 */ /* 0x001fc8000f8010ff */
[----:B------:R-:W-:Y:S02]  /*2f90*/  LEA.HI.X R9, R22, UR5, R23, 0x2, P0 ;  /* 0x0000000516097c11 */ /* 0x000fe400080f1417 */
[----:B------:R-:W-:-:S04]  /*2fa0*/  LEA R22, P0, R10, UR4, 0x2 ;  /* 0x000000040a167c11 */ /* 0x000fc8000f8010ff */
[----:B------:R-:W-:Y:S01]  /*2fb0*/  LEA.HI.X R23, R10, UR5, R11, 0x2, P0 ;  /* 0x000000050a177c11 */ /* 0x000fe200080f140b */
[----:B------:R-:W-:-:S04]  /*2fc0*/  IMAD.WIDE.U32 R10, R51, 0x14, R8 ;  /* 0x00000014330a7825 */ /* 0x000fc800078e0008 */
[----:B------:R-:W-:Y:S01]  /*2fd0*/  IMAD.WIDE.U32 R66, R51, 0x14, R22 ;  /* 0x0000001433427825 */ /* 0x000fe200078e0016 */
[----:B------:R-:W-:-:S03]  /*2fe0*/  IADD3 R11, R53, R11, RZ ;  /* 0x0000000b350b7210 */ /* 0x000fc60007ffe0ff */
[----:B------:R-:W-:Y:S01]  /*2ff0*/  IMAD.WIDE R68, R54, 0x4, R68 ;  /* 0x0000000436447825 */ /* 0x000fe200078e0244 */
[----:B------:R-:W-:-:S03]  /*3000*/  IADD3 R67, R53, R67, RZ ;  /* 0x0000004335437210 */ /* 0x000fc60007ffe0ff */
[C---:B------:R-:W-:Y:S01]  /*3010*/  IMAD.WIDE.U32 R8, R50.reuse, 0x14, R8 ;  /* 0x0000001432087825 */ /* 0x040fe200078e0008 */
[----:B------:R0:W5:Y:S03]  /*3020*/  LDG.E.EL R33, desc[UR6][R68.64] ;  /* 0x0000000644217981 */ /* 0x000166000c2e1900 */
[----:B------:R-:W-:-:S04]  /*3030*/  IMAD.WIDE.U32 R22, R50, 0x14, R22 ;  /* 0x0000001432167825 */ /* 0x000fc800078e0016 */
[----:B------:R-:W-:-:S04]  /*3040*/  IMAD.WIDE R50, R52, 0x4, R10 ;  /* 0x0000000434327825 */ /* 0x000fc800078e020a */
[----:B------:R-:W-:Y:S01]  /*3050*/  IMAD.WIDE R10, R54, 0x4, R10 ;  /* 0x00000004360a7825 */ /* 0x000fe200078e020a */
[----:B------:R-:W-:Y:S01]  /*3060*/  IADD3 R23, R56, R23, RZ ;  /* 0x0000001738177210 */ /* 0x000fe20007ffe0ff */
[----:B------:R-:W5:Y:S02]  /*3070*/  LDG.E.EL R50, desc[UR6][R50.64] ;  /* 0x0000000632327981 */ /* 0x000f64000c2e1900 */
[----:B0-----:R-:W-:Y:S02]  /*3080*/  IMAD.WIDE R68, R52, 0x4, R66 ;  /* 0x0000000434447825 */ /* 0x001fe400078e0242 */
[----:B------:R-:W5:Y:S02]  /*3090*/  LDG.E.EL R11, desc[UR6][R10.64] ;  /* 0x000000060a0b7981 */ /* 0x000f64000c2e1900 */
[----:B------:R-:W-:Y:S02]  /*30a0*/  IMAD.IADD R9, R56, 0x1, R9 ;  /* 0x0000000138097824 */ /* 0x000fe400078e0209 */
[----:B------:R0:W5:Y:S01]  /*30b0*/  LDG.E.EL R10, desc[UR6][R68.64] ;  /* 0x00000006440a7981 */ /* 0x000162000c2e1900 */
[----:B------:R-:W-:-:S06]  /*30c0*/  IMAD.WIDE R66, R54, 0x4, R66 ;  /* 0x0000000436427825 */ /* 0x000fcc00078e0242 */
[----:B------:R-:W5:Y:S01]  /*30d0*/  LDG.E.EL R66, desc[UR6][R66.64] ;  /* 0x0000000642427981 */ /* 0x000f62000c2e1900 */
[----:B0-----:R-:W-:-:S04]  /*30e0*/  IMAD.WIDE R68, R52, 0x4, R8 ;  /* 0x0000000434447825 */ /* 0x001fc800078e0208 */
[----:B------:R-:W-:Y:S01]  /*30f0*/  IMAD.WIDE R52, R52, 0x4, R22 ;  /* 0x0000000434347825 */ /* 0x000fe200078e0216 */
[----:B------:R-:W5:Y:S03]  /*3100*/  LDG.E.EL R51, desc[UR6][R68.64] ;  /* 0x0000000644337981 */ /* 0x000f66000c2e1900 */
[C---:B------:R-:W-:Y:S02]  /*3110*/  IMAD.WIDE R8, R54.reuse, 0x4, R8 ;  /* 0x0000000436087825 */ /* 0x040fe400078e0208 */
[----:B------:R-:W5:Y:S02]  /*3120*/  LDG.E.EL R52, desc[UR6][R52.64] ;  /* 0x0000000634347981 */ /* 0x000f64000c2e1900 */
[----:B------:R-:W-:Y:S02]  /*3130*/  IMAD.WIDE R22, R54, 0x4, R22 ;  /* 0x0000000436167825 */ /* 0x000fe400078e0216 */
[----:B------:R0:W5:Y:S04]  /*3140*/  LDG.E.EL R8, desc[UR6][R8.64] ;  /* 0x0000000608087981 */ /* 0x000168000c2e1900 */
[----:B------:R1:W5:Y:S01]  /*3150*/  LDG.E.EL R23, desc[UR6][R22.64] ;  /* 0x0000000616177981 */ /* 0x000362000c2e1900 */
[----:B------:R-:W0:Y:S01]  /*3160*/  S2R R54, SR_TID.X ;  /* 0x0000000000367919 */ /* 0x000e220000002100 */
[----:B------:R-:W1:Y:S01]  /*3170*/  S2UR UR4, SR_CgaCtaId ;  /* 0x00000000000479c3 */ /* 0x000e620000008800 */
[----:B------:R-:W-:Y:S01]  /*3180*/  FADD R56, -R15, R31 ;  /* 0x0000001f0f387221 */ /* 0x000fe20000000100 */
[----:B------:R-:W-:Y:S01]  /*3190*/  FADD R29, -R28, R29 ;  /* 0x0000001d1c1d7221 */ /* 0x000fe20000000100 */
[----:B------:R-:W-:-:S02]  /*31a0*/  UMOV UR5, 0x400 ;  /* 0x0000040000057882 */ /* 0x000fc40000000000 */
[C---:B------:R-:W-:Y:S01]  /*31b0*/  FFMA R15, R25.reuse, R56, R15 ;  /* 0x00000038190f7223 */ /* 0x040fe2000000000f */
[----:B------:R-:W-:Y:S01]  /*31c0*/  FFMA R28, R25, R29, R28 ;  /* 0x0000001d191c7223 */ /* 0x000fe2000000001c */
[-C--:B------:R-:W-:Y:S01]  /*31d0*/  LEA R2, R2, R7.reuse, 0xc ;  /* 0x0000000702027211 */ /* 0x080fe200078e60ff */
[----:B------:R-:W-:Y:S01]  /*31e0*/  FADD R43, -R38, R43 ;  /* 0x0000002b262b7221 */ /* 0x000fe20000000100 */
[----:B------:R-:W-:Y:S01]  /*31f0*/  LEA R3, R3, R7, 0xc ;  /* 0x0000000703037211 */ /* 0x000fe200078e60ff */
[----:B------:R-:W-:Y:S01]  /*3200*/  FADD R42, -R37, R42 ;  /* 0x0000002a252a7221 */ /* 0x000fe20000000100 */
[----:B------:R-:W-:Y:S01]  /*3210*/  FADD R47, -R36, R47 ;  /* 0x0000002f242f7221 */ /* 0x000fe20000000100 */
[----:B------:R-:W-:Y:S01]  /*3220*/  FFMA R43, R27, R43, R38 ;  /* 0x0000002b1b2b7223 */ /* 0x000fe20000000026 */
[----:B-1----:R-:W-:Y:S01]  /*3230*/  UPRMT UR4, UR4, 0x654, UR5 ;  /* 0x0000065404047896 */ /* 0x002fe20008000005 */
[C---:B0-----:R-:W-:Y:S01]  /*3240*/  LOP3.LUT R9, R54.reuse, 0x60, RZ, 0xc0, !PT ;  /* 0x0000006036097812 */ /* 0x041fe200078ec0ff */
[----:B------:R-:W-:-:S03]  /*3250*/  IMAD.SHL.U32 R22, R54, 0x2, RZ ;  /* 0x0000000236167824 */ /* 0x000fc600078e00ff */
[----:B------:R-:W-:Y:S02]  /*3260*/  SHF.R.U32.HI R25, RZ, 0x3, R9 ;  /* 0x00000003ff197819 */ /* 0x000fe40000011609 */
[C---:B------:R-:W-:Y:S02]  /*3270*/  SHF.L.U32 R9, R54.reuse, 0x3, RZ ;  /* 0x0000000336097819 */ /* 0x040fe400000006ff */
[----:B------:R-:W-:Y:S01]  /*3280*/  SHF.R.U32.HI R68, RZ, 0x3, R54 ;  /* 0x00000003ff447819 */ /* 0x000fe20000011636 */
[----:B------:R-:W-:Y:S01]  /*3290*/  IMAD.SHL.U32 R54, R54, 0x80, RZ ;  /* 0x0000008036367824 */ /* 0x000fe200078e00ff */
[----:B------:R-:W-:Y:S02]  /*32a0*/  LOP3.LUT R9, R9, 0x3f8, RZ, 0xc0, !PT ;  /* 0x000003f809097812 */ /* 0x000fe400078ec0ff */
[----:B------:R-:W-:Y:S02]  /*32b0*/  LOP3.LUT R56, R22, 0xf8, RZ, 0xc0, !PT ;  /* 0x000000f816387812 */ /* 0x000fe400078ec0ff */
[----:B------:R-:W-:-:S02]  /*32c0*/  LOP3.LUT R7, R54, 0x380, RZ, 0xc0, !PT ;  /* 0x0000038036077812 */ /* 0x000fc400078ec0ff */
[----:B------:R-:W-:Y:S01]  /*32d0*/  IADD3 R9, R9, UR4, R56 ;  /* 0x0000000409097c10 */ /* 0x000fe2000fffe038 */
[----:B------:R-:W-:Y:S01]  /*32e0*/  FADD R56, -R39, R45 ;  /* 0x0000002d27387221 */ /* 0x000fe20000000100 */
[----:B------:R-:W-:-:S03]  /*32f0*/  FFMA R37, R26, R42, R37 ;  /* 0x0000002a1a257223 */ /* 0x000fc60000000025 */
[----:B------:R-:W-:Y:S01]  /*3300*/  FFMA R56, R27, R56, R39 ;  /* 0x000000381b387223 */ /* 0x000fe20000000027 */
[----:B------:R-:W-:Y:S01]  /*3310*/  LOP3.LUT R27, R7, 0x40, RZ, 0xfc, !PT ;  /* 0x00000040071b7812 */ /* 0x000fe200078efcff */
[----:B------:R-:W-:-:S03]  /*3320*/  FFMA R26, R26, R47, R36 ;  /* 0x0000002f1a1a7223 */ /* 0x000fc60000000024 */
[----:B------:R-:W-:Y:S01]  /*3330*/  LEA.HI R36, R27, UR4, RZ, 0x1e ;  /* 0x000000041b247c11 */ /* 0x000fe2000f8ff0ff */
[----:B------:R-:W-:-:S05]  /*3340*/  FADD R27, R30, R46 ;  /* 0x0000002e1e1b7221 */ /* 0x000fca0000000000 */
[----:B------:R-:W-:Y:S01]  /*3350*/  FSETP.GEU.AND P4, PT, R27, -R60, PT ;  /* 0x8000003c1b00720b */ /* 0x000fe20003f8e000 */
[----:B------:R-:W-:Y:S01]  /*3360*/  FADD R60, R60, R27 ;  /* 0x0000001b3c3c7221 */ /* 0x000fe20000000000 */
[----:B------:R-:W-:Y:S01]  /*3370*/  FADD R34, -R55, R34 ;  /* 0x0000002237227221 */ /* 0x000fe20000000100 */
[----:B------:R-:W-:Y:S01]  /*3380*/  LOP3.LUT R29, R7, 0x60, RZ, 0xfc, !PT ;  /* 0x00000060071d7812 */ /* 0x000fe200078efcff */
[----:B------:R-:W-:Y:S01]  /*3390*/  FADD R32, -R61, R32 ;  /* 0x000000203d207221 */ /* 0x000fe20000000100 */
[----:B------:R-:W-:Y:S01]  /*33a0*/  FADD R28, -R15, R28 ;  /* 0x0000001c0f1c7221 */ /* 0x000fe20000000100 */
[----:B------:R-:W-:Y:S01]  /*33b0*/  FFMA R34, R17, R34, R55 ;  /* 0x0000002211227223 */ /* 0x000fe20000000037 */
[----:B------:R-:W-:Y:S01]  /*33c0*/  LEA.HI R38, R29, UR4, RZ, 0x1e ;  /* 0x000000041d267c11 */ /* 0x000fe2000f8ff0ff */
[----:B------:R-:W-:Y:S01]  /*33d0*/  FFMA R17, R17, R32, R61 ;  /* 0x0000002011117223 */ /* 0x000fe2000000003d */
[----:B------:R-:W-:Y:S01]  /*33e0*/  FADD R26, -R37, R26 ;  /* 0x0000001a251a7221 */ /* 0x000fe20000000100 */
[----:B------:R-:W-:Y:S01]  /*33f0*/  FADD R29, R14, R44 ;  /* 0x0000002c0e1d7221 */ /* 0x000fe20000000000 */
[----:B------:R-:W-:Y:S01]  /*3400*/  FADD R56, -R43, R56 ;  /* 0x000000382b387221 */ /* 0x000fe20000000100 */
[----:B------:R-:W-:Y:S01]  /*3410*/  FADD R24, R24, R41 ;  /* 0x0000002918187221 */ /* 0x000fe20000000000 */
[----:B------:R-:W-:Y:S01]  /*3420*/  FADD R6, R6, R57 ;  /* 0x0000003906067221 */ /* 0x000fe20000000000 */
[----:B------:R-:W-:Y:S01]  /*3430*/  SGXT.U32 R68, R68, 0x2 ;  /* 0x000000024444781a */ /* 0x000fe20000000000 */
[----:B------:R-:W-:Y:S01]  /*3440*/  FFMA R28, R40, R28, R15 ;  /* 0x0000001c281c7223 */ /* 0x000fe2000000000f */
[----:B------:R-:W-:Y:S01]  /*3450*/  FADD R17, -R34, R17 ;  /* 0x0000001122117221 */ /* 0x000fe20000000100 */
[----:B------:R-:W-:Y:S01]  /*3460*/  FFMA R37, R40, R26, R37 ;  /* 0x0000001a28257223 */ /* 0x000fe20000000025 */
[----:B------:R-:W-:Y:S01]  /*3470*/  FADD R48, R48, R49 ;  /* 0x0000003130307221 */ /* 0x000fe20000000000 */
[----:B------:R-:W-:Y:S01]  /*3480*/  FADD R61, R20, R29 ;  /* 0x0000001d143d7221 */ /* 0x000fe20000000000 */
[----:B------:R-:W-:Y:S01]  /*3490*/  FFMA R56, R40, R56, R43 ;  /* 0x0000003828387223 */ /* 0x000fe2000000002b */
[----:B------:R-:W-:Y:S01]  /*34a0*/  FSETP.GEU.AND P5, PT, R29, -R20, PT ;  /* 0x800000141d00720b */ /* 0x000fe20003fae000 */
[----:B------:R-:W-:Y:S01]  /*34b0*/  FADD R5, R5, R28 ;  /* 0x0000001c05057221 */ /* 0x000fe20000000000 */
[----:B------:R-:W-:Y:S01]  /*34c0*/  LOP3.LUT R22, R25, R68, RZ, 0xfc, !PT ;  /* 0x0000004419167212 */ /* 0x000fe200078efcff */
[----:B------:R-:W-:Y:S01]  /*34d0*/  FFMA R34, R63, R17, R34 ;  /* 0x000000113f227223 */ /* 0x000fe20000000022 */
[----:B------:R-:W-:Y:S01]  /*34e0*/  FSETP.GEU.AND P0, PT, R6, -R59, PT ;  /* 0x8000003b0600720b */ /* 0x000fe20003f0e000 */
[----:B------:R-:W-:Y:S01]  /*34f0*/  FADD R12, R12, R37 ;  /* 0x000000250c0c7221 */ /* 0x000fe20000000000 */
[----:B------:R-:W-:Y:S01]  /*3500*/  FADD R59, R59, R6 ;  /* 0x000000063b3b7221 */ /* 0x000fe20000000000 */
[----:B------:R-:W-:Y:S01]  /*3510*/  FSEL R60, R60, RZ, P4 ;  /* 0x000000ff3c3c7208 */ /* 0x000fe20002000000 */
[----:B------:R-:W-:Y:S01]  /*3520*/  FADD R13, R13, R56 ;  /* 0x000000380d0d7221 */ /* 0x000fe20000000000 */
[----:B------:R-:W-:-:S02]  /*3530*/  LOP3.LUT R25, R7, 0x20, RZ, 0xfc, !PT ;  /* 0x0000002007197812 */ /* 0x000fc400078efcff */
[----:B------:R-:W-:Y:S01]  /*3540*/  FSEL R61, R61, RZ, P5 ;  /* 0x000000ff3d3d7208 */ /* 0x000fe20002800000 */
[----:B------:R-:W-:Y:S01]  /*3550*/  FADD R17, R34, R5 ;  /* 0x0000000522117221 */ /* 0x000fe20000000000 */
[----:B------:R-:W-:Y:S02]  /*3560*/  LOP3.LUT R15, R22, R7, RZ, 0xfc, !PT ;  /* 0x00000007160f7212 */ /* 0x000fe400078efcff */
[----:B------:R-:W-:Y:S02]  /*3570*/  LEA.HI R22, R7, UR4, RZ, 0x1e ;  /* 0x0000000407167c11 */ /* 0x000fe4000f8ff0ff */
[----:B------:R-:W-:Y:S02]  /*3580*/  FSETP.GEU.AND P1, PT, R5, -R34, PT ;  /* 0x800000220500720b */ /* 0x000fe40003f2e000 */
[----:B------:R-:W-:Y:S01]  /*3590*/  LEA.HI R26, R25, UR4, RZ, 0x1e ;  /* 0x00000004191a7c11 */ /* 0x000fe2000f8ff0ff */
[----:B------:R-:W-:Y:S01]  /*35a0*/  ULDC.64 UR4, c[0x0][0x2c8] ;  /* 0x0000b20000047ab9 */ /* 0x000fe20000000a00 */
[----:B------:R-:W-:-:S02]  /*35b0*/  FSETP.GTU.AND P5, PT, R61, RZ, PT ;  /* 0x000000ff3d00720b */ /* 0x000fc40003fac000 */
[----:B------:R-:W-:Y:S02]  /*35c0*/  IADD3 R25, R15, R22, RZ ;  /* 0x000000160f197210 */ /* 0x000fe40007ffe0ff */
[----:B------:R-:W-:Y:S01]  /*35d0*/  FSEL R17, R17, RZ, P1 ;  /* 0x000000ff11117208 */ /* 0x000fe20000800000 */
[----:B------:R-:W-:Y:S01]  /*35e0*/  IMAD.IADD R22, R15, 0x1, R36 ;  /* 0x000000010f167824 */ /* 0x000fe200078e0224 */
[----:B------:R-:W-:Y:S02]  /*35f0*/  IADD3 R7, R15, R26, RZ ;  /* 0x0000001a0f077210 */ /* 0x000fe40007ffe0ff */
[----:B------:R-:W-:Y:S02]  /*3600*/  SEL R6, RZ, 0x1, P5 ;  /* 0x00000001ff067807 */ /* 0x000fe40002800000 */
[----:B------:R-:W-:Y:S01]  /*3610*/  IADD3 R15, R15, R38, RZ ;  /* 0x000000260f0f7210 */ /* 0x000fe20007ffe0ff */
[----:B---3--:R-:W-:-:S04]  /*3620*/  FADD R27, -R4, R62 ;  /* 0x0000003e041b7221 */ /* 0x008fc80000000100 */
[----:B------:R-:W-:Y:S01]  /*3630*/  FFMA R4, R18, R27, R4 ;  /* 0x0000001b12047223 */ /* 0x000fe20000000004 */
[----:B----4-:R-:W-:-:S04]  /*3640*/  FADD R58, -R21, R58 ;  /* 0x0000003a153a7221 */ /* 0x010fc80000000100 */
[----:B------:R-:W-:Y:S01]  /*3650*/  FFMA R21, R18, R58, R21 ;  /* 0x0000003a12157223 */ /* 0x000fe20000000015 */
[----:B--2---:R-:W-:-:S03]  /*3660*/  FADD R35, -R16, R35 ;  /* 0x0000002310237221 */ /* 0x004fc60000000100 */
[----:B------:R-:W-:Y:S01]  /*3670*/  FADD R21, -R4, R21 ;  /* 0x0000001504157221 */ /* 0x000fe20000000100 */
[----:B------:R-:W-:-:S03]  /*3680*/  FFMA R16, R18, R35, R16 ;  /* 0x0000002312107223 */ /* 0x000fc60000000010 */
[----:B------:R-:W-:-:S04]  /*3690*/  FFMA R21, R63, R21, R4 ;  /* 0x000000153f157223 */ /* 0x000fc80000000004 */
[----:B------:R-:W-:Y:S01]  /*36a0*/  FADD R62, R21, R24 ;  /* 0x00000018153e7221 */ /* 0x000fe20000000000 */
[----:B------:R-:W-:Y:S01]  /*36b0*/  BAR.SYNC.DEFER_BLOCKING 0x0 ;  /* 0x0000000000007b1d */ /* 0x000fe20000010000 */
[----:B------:R-:W-:-:S04]  /*36c0*/  FSETP.GEU.AND P6, PT, R24, -R21, PT ;  /* 0x800000151800720b */ /* 0x000fc80003fce000 */
[----:B------:R-:W-:Y:S02]  /*36d0*/  FSEL R62, R62, RZ, P6 ;  /* 0x000000ff3e3e7208 */ /* 0x000fe40003000000 */
[----:B------:R-:W-:Y:S01]  /*36e0*/  FSETP.GTU.AND P6, PT, R60, RZ, PT ;  /* 0x000000ff3c00720b */ /* 0x000fe20003fcc000 */
[----:B-----5:R-:W-:-:S04]  /*36f0*/  FADD R64, -R33, R64 ;  /* 0x0000004021407221 */ /* 0x020fc80000000100 */
[----:B------:R-:W-:-:S04]  /*3700*/  FFMA R33, R18, R64, R33 ;  /* 0x0000004012217223 */ /* 0x000fc80000000021 */
[----:B------:R-:W-:Y:S01]  /*3710*/  FADD R33, -R16, R33 ;  /* 0x0000002110217221 */ /* 0x000fe20000000100 */
[----:B------:R-:W-:-:S04]  /*3720*/  FADD R10, -R50, R10 ;  /* 0x0000000a320a7221 */ /* 0x000fc80000000100 */
[----:B------:R-:W-:Y:S01]  /*3730*/  FFMA R10, R19, R10, R50 ;  /* 0x0000000a130a7223 */ /* 0x000fe20000000032 */
[----:B------:R-:W-:Y:S01]  /*3740*/  FADD R66, -R11, R66 ;  /* 0x000000420b427221 */ /* 0x000fe20000000100 */
[----:B------:R-:W-:-:S04]  /*3750*/  FADD R52, -R51, R52 ;  /* 0x0000003433347221 */ /* 0x000fc80000000100 */
[----:B------:R-:W-:Y:S01]  /*3760*/  FFMA R51, R19, R52, R51 ;  /* 0x0000003413337223 */ /* 0x000fe20000000033 */
[----:B------:R-:W-:-:S03]  /*3770*/  FADD R23, -R8, R23 ;  /* 0x0000001708177221 */ /* 0x000fc60000000100 */
[----:B------:R-:W-:Y:S01]  /*3780*/  FADD R51, -R10, R51 ;  /* 0x000000330a337221 */ /* 0x000fe20000000100 */
[C---:B------:R-:W-:Y:S01]  /*3790*/  FFMA R66, R19.reuse, R66, R11 ;  /* 0x0000004213427223 */ /* 0x040fe2000000000b */
[----:B------:R-:W-:Y:S02]  /*37a0*/  FFMA R23, R19, R23, R8 ;  /* 0x0000001713177223 */ /* 0x000fe40000000008 */
[C---:B------:R-:W-:Y:S02]  /*37b0*/  FFMA R51, R63.reuse, R51, R10 ;  /* 0x000000333f337223 */ /* 0x040fe4000000000a */
[----:B------:R-:W0:Y:S01]  /*37c0*/  LDC.64 R10, c[0x0][0x210] ;  /* 0x00008400ff0a7b82 */ /* 0x000e220000000a00 */
[----:B------:R-:W-:Y:S01]  /*37d0*/  FADD R23, -R66, R23 ;  /* 0x0000001742177221 */ /* 0x000fe20000000100 */
[C---:B------:R-:W-:Y:S01]  /*37e0*/  FFMA R33, R63.reuse, R33, R16 ;  /* 0x000000213f217223 */ /* 0x040fe20000000010 */
[----:B------:R-:W-:Y:S02]  /*37f0*/  FSETP.GEU.AND P3, PT, R48, -R51, PT ;  /* 0x800000333000720b */ /* 0x000fe40003f6e000 */
[----:B------:R-:W-:Y:S01]  /*3800*/  FFMA R66, R63, R23, R66 ;  /* 0x000000173f427223 */ /* 0x000fe20000000042 */
[----:B------:R-:W-:Y:S01]  /*3810*/  FADD R63, R51, R48 ;  /* 0x00000030333f7221 */ /* 0x000fe20000000000 */
[----:B------:R-:W-:Y:S01]  /*3820*/  FADD R18, R33, R12 ;  /* 0x0000000c21127221 */ /* 0x000fe20000000000 */
[----:B------:R-:W-:Y:S01]  /*3830*/  FSETP.GEU.AND P2, PT, R12, -R33, PT ;  /* 0x800000210c00720b */ /* 0x000fe20003f4e000 */
[----:B------:R-:W-:Y:S01]  /*3840*/  FADD R19, R66, R13 ;  /* 0x0000000d42137221 */ /* 0x000fe20000000000 */
[----:B------:R-:W-:-:S02]  /*3850*/  FSEL R16, R59, RZ, P0 ;  /* 0x000000ff3b107208 */ /* 0x000fc40000000000 */
[----:B------:R-:W-:Y:S02]  /*3860*/  FSEL R63, R63, RZ, P3 ;  /* 0x000000ff3f3f7208 */ /* 0x000fe40001800000 */
[----:B------:R-:W-:Y:S02]  /*3870*/  FSETP.GEU.AND P4, PT, R13, -R66, PT ;  /* 0x800000420d00720b */ /* 0x000fe40003f8e000 */
[----:B------:R-:W-:Y:S02]  /*3880*/  FSETP.GTU.AND P3, PT, R62, RZ, PT ;  /* 0x000000ff3e00720b */ /* 0x000fe40003f6c000 */
[----:B------:R-:W-:Y:S02]  /*3890*/  SEL R4, RZ, 0x1, P6 ;  /* 0x00000001ff047807 */ /* 0x000fe40003000000 */
[----:B------:R-:W-:Y:S02]  /*38a0*/  FSETP.GTU.AND P0, PT, R16, RZ, PT ;  /* 0x000000ff1000720b */ /* 0x000fe40003f0c000 */
[----:B------:R-:W-:-:S02]  /*38b0*/  FSEL R18, R18, RZ, P2 ;  /* 0x000000ff12127208 */ /* 0x000fc40001000000 */
[----:B------:R-:W-:Y:S02]  /*38c0*/  FSETP.GTU.AND P5, PT, R63, RZ, PT ;  /* 0x000000ff3f00720b */ /* 0x000fe40003fac000 */
[----:B------:R-:W-:Y:S02]  /*38d0*/  SEL R5, RZ, 0x1, P3 ;  /* 0x00000001ff057807 */ /* 0x000fe40001800000 */
[----:B------:R-:W-:Y:S01]  /*38e0*/  FSEL R19, R19, RZ, P4 ;  /* 0x000000ff13137208 */ /* 0x000fe20002000000 */
[----:B------:R-:W-:Y:S01]  /*38f0*/  STS.U8 [R25], R4 ;  /* 0x0000000419007388 */ /* 0x000fe20000000000 */
[----:B------:R-:W-:Y:S02]  /*3900*/  FSETP.GTU.AND P2, PT, R17, RZ, PT ;  /* 0x000000ff1100720b */ /* 0x000fe40003f4c000 */
[----:B------:R-:W-:Y:S01]  /*3910*/  SEL R12, RZ, 0x1, P0 ;  /* 0x00000001ff0c7807 */ /* 0x000fe20000000000 */
[----:B------:R1:W-:Y:S01]  /*3920*/  STS.U8 [R7+0x20], R6 ;  /* 0x0000200607007388 */ /* 0x0003e20000000000 */
[----:B------:R-:W-:-:S02]  /*3930*/  FSETP.GTU.AND P1, PT, R18, RZ, PT ;  /* 0x000000ff1200720b */ /* 0x000fc40003f2c000 */
[----:B------:R-:W-:Y:S01]  /*3940*/  SEL R8, RZ, 0x1, P5 ;  /* 0x00000001ff087807 */ /* 0x000fe20002800000 */
[----:B------:R0:W-:Y:S01]  /*3950*/  STS.U8 [R22+0x40], R5 ;  /* 0x0000400516007388 */ /* 0x0001e20000000000 */
[----:B------:R-:W-:Y:S02]  /*3960*/  FSETP.GTU.AND P0, PT, R19, RZ, PT ;  /* 0x000000ff1300720b */ /* 0x000fe40003f0c000 */
[----:B------:R-:W-:Y:S02]  /*3970*/  SEL R13, RZ, 0x1, P1 ;  /* 0x00000001ff0d7807 */ /* 0x000fe40000800000 */
[----:B-1----:R-:W-:Y:S01]  /*3980*/  SEL R6, RZ, 0x1, P2 ;  /* 0x00000001ff067807 */ /* 0x002fe20001000000 */
[----:B------:R-:W-:Y:S01]  /*3990*/  STS.U8 [R15+0x60], R8 ;  /* 0x000060080f007388 */ /* 0x000fe20000000000 */
[----:B0-----:R-:W-:-:S03]  /*39a0*/  IMAD.WIDE R4, R2, 0x4, R10 ;  /* 0x0000000402047825 */ /* 0x001fc600078e020a */
[----:B------:R-:W-:Y:S01]  /*39b0*/  STS.U8 [R25+0x10], R12 ;  /* 0x0000100c19007388 */ /* 0x000fe20000000000 */
[----:B------:R-:W-:Y:S01]  /*39c0*/  IMAD.WIDE R2, R3, 0x4, R10 ;  /* 0x0000000403027825 */ /* 0x000fe200078e020a */
[----:B------:R-:W-:Y:S02]  /*39d0*/  SEL R10, RZ, 0x1, P0 ;  /* 0x00000001ff0a7807 */ /* 0x000fe40000000000 */
[----:B------:R-:W-:Y:S04]  /*39e0*/  STS.U8 [R7+0x30], R6 ;  /* 0x0000300607007388 */ /* 0x000fe80000000000 */
[----:B------:R-:W-:Y:S04]  /*39f0*/  STS.U8 [R22+0x50], R13 ;  /* 0x0000500d16007388 */ /* 0x000fe80000000000 */
[----:B------:R-:W-:Y:S04]  /*3a00*/  STG.E.128 desc[UR6][R4.64], R60 ;  /* 0x0000003c04007986 */ /* 0x000fe8000c101d06 */
[----:B------:R-:W-:Y:S04]  /*3a10*/  STG.E.128 desc[UR6][R2.64], R16 ;  /* 0x0000001002007986 */ /* 0x000fe8000c101d06 */
[----:B------:R-:W-:Y:S01]  /*3a20*/  STS.U8 [R15+0x70], R10 ;  /* 0x0000700a0f007388 */ /* 0x000fe20000000000 */
[----:B------:R-:W-:Y:S06]  /*3a30*/  BAR.SYNC.DEFER_BLOCKING 0x0 ;  /* 0x0000000000007b1d */ /* 0x000fec0000010000 */
[----:B------:R-:W0:Y:S02]  /*3a40*/  LDS.64 R8, [R9] ;  /* 0x0000000009087984 */ /* 0x000e240000000a00 */
[----:B0-----:R-:W-:-:S02]  /*3a50*/  PRMT R12, R8, 0x7772, RZ ;  /* 0x00007772080c7816 */ /* 0x001fc400000000ff */
[----:B------:R-:W-:-:S04]  /*3a60*/  PRMT R21, R8, 0x7771, RZ ;  /* 0x0000777108157816 */ /* 0x000fc800000000ff */
[----:B------:R-:W-:Y:S02]  /*3a70*/  PRMT R12, R21, 0x5410, R12 ;  /* 0x00005410150c7816 */ /* 0x000fe4000000000c */
[C---:B------:R-:W-:Y:S02]  /*3a80*/  PRMT R14, R9.reuse, 0x7772, RZ ;  /* 0x00007772090e7816 */ /* 0x040fe400000000ff */
[----:B------:R-:W-:Y:S02]  /*3a90*/  PRMT R5, R9, 0x7771, RZ ;  /* 0x0000777109057816 */ /* 0x000fe400000000ff */
[----:B------:R-:W-:Y:S02]  /*3aa0*/  PRMT R11, R8, 0x7770, RZ ;  /* 0x00007770080b7816 */ /* 0x000fe400000000ff */
[----:B------:R-:W-:Y:S02]  /*3ab0*/  LOP3.LUT R12, R12, 0x10001, RZ, 0xc0, !PT ;  /* 0x000100010c0c7812 */ /* 0x000fe400078ec0ff */
[----:B------:R-:W-:-:S02]  /*3ac0*/  PRMT R5, R5, 0x5410, R14 ;  /* 0x0000541005057816 */ /* 0x000fc4000000000e */
[----:B------:R-:W-:Y:S02]  /*3ad0*/  LOP3.LUT R11, R11, 0x1, RZ, 0xc0, !PT ;  /* 0x000000010b0b7812 */ /* 0x000fe400078ec0ff */
[----:B------:R-:W-:Y:S02]  /*3ae0*/  LOP3.LUT R2, R12, 0xffff, RZ, 0xc0, !PT ;  /* 0x0000ffff0c027812 */ /* 0x000fe400078ec0ff */
[----:B------:R-:W-:Y:S02]  /*3af0*/  LOP3.LUT R5, R5, 0x10001, RZ, 0xc0, !PT ;  /* 0x0001000105057812 */ /* 0x000fe400078ec0ff */
[----:B------:R-:W-:Y:S02]  /*3b00*/  PRMT R11, R11, 0x3340, R2 ;  /* 0x000033400b0b7816 */ /* 0x000fe40000000002 */
[----:B------:R-:W-:Y:S02]  /*3b10*/  PRMT R2, R9, 0x7770, RZ ;  /* 0x0000777009027816 */ /* 0x000fe400000000ff */
[----:B------:R-:W-:-:S02]  /*3b20*/  SHF.R.U32.HI R4, RZ, 0x18, R8 ;  /* 0x00000018ff047819 */ /* 0x000fc40000011608 */
[----:B------:R-:W-:Y:S02]  /*3b30*/  SHF.R.U32.HI R6, RZ, 0x18, R9 ;  /* 0x00000018ff067819 */ /* 0x000fe40000011609 */
[C---:B------:R-:W-:Y:S02]  /*3b40*/  PRMT R8, R5.reuse, 0x7732, RZ ;  /* 0x0000773205087816 */ /* 0x040fe400000000ff */
[----:B------:R-:W-:Y:S02]  /*3b50*/  LOP3.LUT R7, R2, 0x1, RZ, 0xc0, !PT ;  /* 0x0000000102077812 */ /* 0x000fe400078ec0ff */
[----:B------:R-:W-:Y:S02]  /*3b60*/  LOP3.LUT R2, R5, 0xffff, RZ, 0xc0, !PT ;  /* 0x0000ffff05027812 */ /* 0x000fe400078ec0ff */
[----:B------:R-:W-:Y:S02]  /*3b70*/  SGXT.U32 R4, R4, 0x1 ;  /* 0x000000010404781a */ /* 0x000fe40000000000 */
[----:B------:R-:W-:-:S02]  /*3b80*/  PRMT R3, R12, 0x7732, RZ ;  /* 0x000077320c037816 */ /* 0x000fc400000000ff */
[----:B------:R-:W-:Y:S02]  /*3b90*/  SGXT.U32 R6, R6, 0x1 ;  /* 0x000000010606781a */ /* 0x000fe40000000000 */
[----:B------:R-:W-:Y:S02]  /*3ba0*/  MOV R5, R8 ;  /* 0x0000000800057202 */ /* 0x000fe40000000f00 */
[----:B------:R-:W-:Y:S02]  /*3bb0*/  PRMT R8, R7, 0x3340, R2 ;  /* 0x0000334007087816 */ /* 0x000fe40000000002 */
[----:B------:R-:W-:Y:S02]  /*3bc0*/  IADD3 R2, P0, R0, UR4, RZ ;  /* 0x0000000400027c10 */ /* 0x000fe4000ff1e0ff */
[----:B------:R-:W-:Y:S02]  /*3bd0*/  PRMT R4, R3, 0x3340, R4 ;  /* 0x0000334003047816 */ /* 0x000fe40000000004 */
[----:B------:R-:W-:-:S02]  /*3be0*/  PRMT R5, R5, 0x3340, R6 ;  /* 0x0000334005057816 */ /* 0x000fc40000000006 */
[----:B------:R-:W-:Y:S02]  /*3bf0*/  LEA.HI.X.SX32 R3, R0, UR5, 0x1, P0 ;  /* 0x0000000500037c11 */ /* 0x000fe400080f0eff */
[----:B------:R-:W-:Y:S02]  /*3c00*/  PRMT R4, R11, 0x5410, R4 ;  /* 0x000054100b047816 */ /* 0x000fe40000000004 */
[----:B------:R-:W-:-:S05]  /*3c10*/  PRMT R5, R8, 0x5410, R5 ;  /* 0x0000541008057816 */ /* 0x000fca0000000005 */
[----:B------:R-:W-:Y:S01]  /*3c20*/  STG.E.64 desc[UR6][R2.64], R4 ;  /* 0x0000000402007986 */ /* 0x000fe2000c101b06 */
[----:B------:R-:W-:Y:S05]  /*3c30*/  EXIT ;  /* 0x000000000000794d */ /* 0x000fea0003800000 */
.L_x_0:
[----:B------:R-:W-:-:S00]  /*3c40*/  BRA `(.L_x_0) ;  /* 0xfffffffc00fc7947 */ /* 0x000fc0000383ffff */
[----:B------:R-:W-:-:S00]  /*3c50*/  NOP ;  /* 0x0000000000007918 */ /* 0x000fc00000000000 */
        /* <DEDUP_REMOVED lines=10> */
.L_x_1:


//--------------------- .nv.shared.triton_poi_fused__unsafe_index_add_mul_relu_sub_threshold_backward_37 --------------------------
	.section	.nv.shared.triton_poi_fused__unsafe_index_add_mul_relu_sub_threshold_backward_37,"aw",@nobits
	.sectionflags	@""
	.align	16
	.zero		1024


//--------------------- .nv.constant0.triton_poi_fused__unsafe_index_add_mul_relu_sub_threshold_backward_37 --------------------------
	.section	.nv.constant0.triton_poi_fused__unsafe_index_add_mul_relu_sub_threshold_backward_37,"a",@progbits
	.sectionflags	@""
	.align	4
.nv.constant0.triton_poi_fused__unsafe_index_add_mul_relu_sub_threshold_backward_37:
	.zero		728
